//
// Generated by NVIDIA NVVM Compiler
//
// Compiler Build ID: CL-36424714
// Cuda compilation tools, release 13.0, V13.0.88
// Based on NVVM 20.0.0
//

.version 9.0
.target sm_100
.address_size 64

	// .globl	_ZN10SimpleTT0614actualCalcCudaEdiPKdS1_PdS2_

.visible .entry _ZN10SimpleTT0614actualCalcCudaEdiPKdS1_PdS2_(
	.param .f64 _ZN10SimpleTT0614actualCalcCudaEdiPKdS1_PdS2__param_0,
	.param .u32 _ZN10SimpleTT0614actualCalcCudaEdiPKdS1_PdS2__param_1,
	.param .u64 .ptr .align 1 _ZN10SimpleTT0614actualCalcCudaEdiPKdS1_PdS2__param_2,
	.param .u64 .ptr .align 1 _ZN10SimpleTT0614actualCalcCudaEdiPKdS1_PdS2__param_3,
	.param .u64 .ptr .align 1 _ZN10SimpleTT0614actualCalcCudaEdiPKdS1_PdS2__param_4,
	.param .u64 .ptr .align 1 _ZN10SimpleTT0614actualCalcCudaEdiPKdS1_PdS2__param_5
)
{
	.reg .pred 	%p<26>;
	.reg .b32 	%r<134>;
	.reg .b32 	%f<2>;
	.reg .b64 	%rd<57>;
	.reg .b64 	%fd<875>;

	ld.param.u32 	%r43, [_ZN10SimpleTT0614actualCalcCudaEdiPKdS1_PdS2__param_1];
	mov.u32 	%r44, %ctaid.x;
	mov.u32 	%r45, %ntid.x;
	mov.u32 	%r46, %tid.x;
	mad.lo.s32 	%r47, %r44, %r45, %r46;
	setp.gt.s32 	%p1, %r47, %r43;
	@%p1 bra 	$L__BB0_33;
	ld.param.u64 	%rd56, [_ZN10SimpleTT0614actualCalcCudaEdiPKdS1_PdS2__param_5];
	ld.param.u64 	%rd54, [_ZN10SimpleTT0614actualCalcCudaEdiPKdS1_PdS2__param_2];
	ld.param.u32 	%r115, [_ZN10SimpleTT0614actualCalcCudaEdiPKdS1_PdS2__param_1];
	cvta.to.global.u64 	%rd12, %rd54;
	cvta.to.global.u64 	%rd13, %rd56;
	mul.wide.s32 	%rd14, %r47, 8;
	add.s64 	%rd1, %rd12, %rd14;
	ld.global.f64 	%fd1, [%rd1];
	add.s64 	%rd2, %rd13, %rd14;
	ld.global.f64 	%fd2, [%rd2];
	mul.wide.s32 	%rd15, %r115, 8;
	add.s64 	%rd16, %rd2, %rd15;
	ld.global.f64 	%fd3, [%rd16];
	add.s64 	%rd17, %rd16, %rd15;
	ld.global.f64 	%fd4, [%rd17];
	add.s64 	%rd3, %rd17, %rd15;
	ld.global.f64 	%fd5, [%rd3];
	add.s64 	%rd18, %rd3, %rd15;
	ld.global.f64 	%fd6, [%rd18];
	add.s64 	%rd19, %rd18, %rd15;
	ld.global.f64 	%fd7, [%rd19];
	add.s64 	%rd20, %rd19, %rd15;
	ld.global.f64 	%fd8, [%rd20];
	add.s64 	%rd21, %rd20, %rd15;
	ld.global.f64 	%fd9, [%rd21];
	add.s64 	%rd22, %rd21, %rd15;
	ld.global.f64 	%fd10, [%rd22];
	add.s64 	%rd23, %rd22, %rd15;
	ld.global.f64 	%fd11, [%rd23];
	add.s64 	%rd24, %rd23, %rd15;
	ld.global.f64 	%fd12, [%rd24];
	add.s64 	%rd25, %rd24, %rd15;
	ld.global.f64 	%fd13, [%rd25];
	add.s64 	%rd26, %rd25, %rd15;
	ld.global.f64 	%fd14, [%rd26];
	add.s64 	%rd4, %rd26, %rd15;
	ld.global.f64 	%fd15, [%rd4];
	add.s64 	%rd27, %rd4, %rd15;
	ld.global.f64 	%fd16, [%rd27];
	add.s64 	%rd28, %rd27, %rd15;
	ld.global.f64 	%fd17, [%rd28];
	add.s64 	%rd29, %rd28, %rd15;
	ld.global.f64 	%fd18, [%rd29];
	add.s64 	%rd30, %rd29, %rd15;
	ld.global.f64 	%fd19, [%rd30];
	add.s64 	%rd31, %rd30, %rd15;
	ld.global.f64 	%fd20, [%rd31];
	fma.rn.f64 	%fd74, %fd1, 0d0000000000000000, 0d3CC5B209BAA77A56;
	fma.rn.f64 	%fd75, %fd1, %fd74, 0d3D524F37C2213A96;
	fma.rn.f64 	%fd76, %fd1, %fd75, 0d3DD09C300F0CFFF1;
	fma.rn.f64 	%fd77, %fd1, %fd76, 0d3E4F5D5B8E1A44BD;
	fma.rn.f64 	%fd78, %fd1, %fd77, 0d3EC43E6B25A78B51;
	fma.rn.f64 	%fd21, %fd1, %fd78, 0d3F24A7376BFC5CB0;
	fma.rn.f64 	%fd79, %fd1, 0d0000000000000000, 0dBD7ACE2838B9FB05;
	fma.rn.f64 	%fd80, %fd1, %fd79, 0dBDF18AF1017DF57A;
	fma.rn.f64 	%fd81, %fd1, %fd80, 0d3E5F9735D5198C18;
	fma.rn.f64 	%fd82, %fd1, %fd81, 0d3E9AE536863EB306;
	fma.rn.f64 	%fd83, %fd1, %fd82, 0dBF43B0EEFCF0B6A6;
	fma.rn.f64 	%fd84, %fd1, %fd83, 0d3FBE60134CA1FC79;
	fma.rn.f64 	%fd85, %fd1, %fd84, 0dC027E80868E39F23;
	fma.rn.f64 	%fd22, %fd1, %fd85, 0d4080E409D893E2D9;
	mul.f64 	%fd86, %fd15, 0d409F400000000000;
	mul.f64 	%fd87, %fd15, 0d40AF400000000000;
	mul.f64 	%fd88, %fd87, %fd87;
	fma.rn.f64 	%fd89, %fd15, 0d4051AD7BC01366B8, 0d3FB21A1851FF630A;
	mul.f64 	%fd90, %fd89, %fd89;
	add.f64 	%fd91, %fd86, 0d3FF0000000000000;
	div.rn.f64 	%fd23, %fd86, %fd91;
	add.f64 	%fd92, %fd88, 0d3FF0000000000000;
	div.rn.f64 	%fd24, %fd88, %fd92;
	add.f64 	%fd93, %fd90, 0d3FF0000000000000;
	div.rn.f64 	%fd25, %fd90, %fd93;
	{
	.reg .b32 %temp; 
	mov.b64 	{%temp, %r118}, %fd15;
	}
	{
	.reg .b32 %temp; 
	mov.b64 	{%r119, %temp}, %fd15;
	}
	setp.gt.s32 	%p2, %r118, 1048575;
	mov.b32 	%r120, -1023;
	mov.f64 	%fd862, %fd15;
	@%p2 bra 	$L__BB0_3;
	mul.f64 	%fd862, %fd15, 0d4350000000000000;
	{
	.reg .b32 %temp; 
	mov.b64 	{%temp, %r118}, %fd862;
	}
	{
	.reg .b32 %temp; 
	mov.b64 	{%r119, %temp}, %fd862;
	}
	mov.b32 	%r120, -1077;
$L__BB0_3:
	add.s32 	%r53, %r118, -1;
	setp.gt.u32 	%p3, %r53, 2146435070;
	@%p3 bra 	$L__BB0_7;
	shr.u32 	%r56, %r118, 20;
	add.s32 	%r121, %r120, %r56;
	and.b32  	%r57, %r118, 1048575;
	or.b32  	%r58, %r57, 1072693248;
	mov.b64 	%fd863, {%r119, %r58};
	setp.lt.u32 	%p5, %r58, 1073127583;
	@%p5 bra 	$L__BB0_6;
	{
	.reg .b32 %temp; 
	mov.b64 	{%r59, %temp}, %fd863;
	}
	{
	.reg .b32 %temp; 
	mov.b64 	{%temp, %r60}, %fd863;
	}
	add.s32 	%r61, %r60, -1048576;
	mov.b64 	%fd863, {%r59, %r61};
	add.s32 	%r121, %r121, 1;
$L__BB0_6:
	add.f64 	%fd95, %fd863, 0dBFF0000000000000;
	add.f64 	%fd96, %fd863, 0d3FF0000000000000;
	rcp.approx.ftz.f64 	%fd97, %fd96;
	neg.f64 	%fd98, %fd96;
	fma.rn.f64 	%fd99, %fd98, %fd97, 0d3FF0000000000000;
	fma.rn.f64 	%fd100, %fd99, %fd99, %fd99;
	fma.rn.f64 	%fd101, %fd100, %fd97, %fd97;
	mul.f64 	%fd102, %fd95, %fd101;
	fma.rn.f64 	%fd103, %fd95, %fd101, %fd102;
	mul.f64 	%fd104, %fd103, %fd103;
	fma.rn.f64 	%fd105, %fd104, 0d3EB1380B3AE80F1E, 0d3ED0EE258B7A8B04;
	fma.rn.f64 	%fd106, %fd105, %fd104, 0d3EF3B2669F02676F;
	fma.rn.f64 	%fd107, %fd106, %fd104, 0d3F1745CBA9AB0956;
	fma.rn.f64 	%fd108, %fd107, %fd104, 0d3F3C71C72D1B5154;
	fma.rn.f64 	%fd109, %fd108, %fd104, 0d3F624924923BE72D;
	fma.rn.f64 	%fd110, %fd109, %fd104, 0d3F8999999999A3C4;
	fma.rn.f64 	%fd111, %fd110, %fd104, 0d3FB5555555555554;
	sub.f64 	%fd112, %fd95, %fd103;
	add.f64 	%fd113, %fd112, %fd112;
	neg.f64 	%fd114, %fd103;
	fma.rn.f64 	%fd115, %fd114, %fd95, %fd113;
	mul.f64 	%fd116, %fd101, %fd115;
	mul.f64 	%fd117, %fd104, %fd111;
	fma.rn.f64 	%fd118, %fd117, %fd103, %fd116;
	xor.b32  	%r62, %r121, -2147483648;
	mov.b32 	%r63, 1127219200;
	mov.b64 	%fd119, {%r62, %r63};
	mov.b32 	%r64, -2147483648;
	mov.b64 	%fd120, {%r64, %r63};
	sub.f64 	%fd121, %fd119, %fd120;
	fma.rn.f64 	%fd122, %fd121, 0d3FE62E42FEFA39EF, %fd103;
	fma.rn.f64 	%fd123, %fd121, 0dBFE62E42FEFA39EF, %fd122;
	sub.f64 	%fd124, %fd123, %fd103;
	sub.f64 	%fd125, %fd118, %fd124;
	fma.rn.f64 	%fd126, %fd121, 0d3C7ABC9E3B39803F, %fd125;
	add.f64 	%fd864, %fd122, %fd126;
	bra.uni 	$L__BB0_8;
$L__BB0_7:
	fma.rn.f64 	%fd94, %fd862, 0d7FF0000000000000, 0d7FF0000000000000;
	{
	.reg .b32 %temp; 
	mov.b64 	{%temp, %r54}, %fd862;
	}
	and.b32  	%r55, %r54, 2147483647;
	setp.eq.s32 	%p4, %r55, 0;
	selp.f64 	%fd864, 0dFFF0000000000000, %fd94, %p4;
$L__BB0_8:
	ld.param.f64 	%fd859, [_ZN10SimpleTT0614actualCalcCudaEdiPKdS1_PdS2__param_0];
	fma.rn.f64 	%fd127, %fd864, 0d402AB6B904C2906F, %fd1;
	add.f64 	%fd128, %fd127, 0dC022843DCAF57545;
	mul.f64 	%fd129, %fd14, %fd14;
	mul.f64 	%fd130, %fd14, %fd129;
	mul.f64 	%fd131, %fd130, %fd21;
	mul.f64 	%fd132, %fd15, %fd22;
	sub.f64 	%fd34, %fd131, %fd132;
	mul.f64 	%fd133, %fd128, 0d3F43660E51D25AAB;
	mul.f64 	%fd134, %fd24, 0d404B4530EF06F940;
	sub.f64 	%fd135, %fd17, %fd15;
	sub.f64 	%fd136, %fd16, %fd15;
	mul.f64 	%fd35, %fd136, 0d40C30C913D8E4876;
	fma.rn.f64 	%fd36, %fd135, 0dC008A3B626E05A48, %fd134;
	fma.rn.f64 	%fd37, %fd23, 0d3FBFB15B573EAB36, %fd133;
	mul.f64 	%fd38, %fd859, 0dBF1EA40D8E3B79A9;
	mul.f64 	%fd137, %fd37, 0d3FE0000000000000;
	sub.f64 	%fd138, %fd137, %fd34;
	fma.rn.f64 	%fd139, %fd35, 0dBF6B4E81B4E81B4F, %fd138;
	fma.rn.f64 	%fd140, %fd36, 0d3FB112AA2AD29E2F, %fd139;
	mul.f64 	%fd141, %fd25, %fd140;
	fma.rn.f64 	%fd142, %fd38, %fd141, %fd15;
	st.global.f64 	[%rd4], %fd142;
	sub.f64 	%fd143, %fd19, %fd1;
	mul.f64 	%fd39, %fd143, 0dBF1EA40D8E3B79A9;
	{
	.reg .b32 %temp; 
	mov.b64 	{%temp, %r122}, %fd39;
	}
	{
	.reg .b32 %temp; 
	mov.b64 	{%r123, %temp}, %fd39;
	}
	setp.gt.s32 	%p6, %r122, 1048575;
	mov.b32 	%r124, -1023;
	mov.f64 	%fd865, %fd39;
	@%p6 bra 	$L__BB0_10;
	mul.f64 	%fd865, %fd39, 0d4350000000000000;
	{
	.reg .b32 %temp; 
	mov.b64 	{%temp, %r122}, %fd865;
	}
	{
	.reg .b32 %temp; 
	mov.b64 	{%r123, %temp}, %fd865;
	}
	mov.b32 	%r124, -1077;
$L__BB0_10:
	add.s32 	%r67, %r122, -1;
	setp.gt.u32 	%p7, %r67, 2146435070;
	@%p7 bra 	$L__BB0_14;
	shr.u32 	%r70, %r122, 20;
	add.s32 	%r125, %r124, %r70;
	and.b32  	%r71, %r122, 1048575;
	or.b32  	%r72, %r71, 1072693248;
	mov.b64 	%fd866, {%r123, %r72};
	setp.lt.u32 	%p9, %r72, 1073127583;
	@%p9 bra 	$L__BB0_13;
	{
	.reg .b32 %temp; 
	mov.b64 	{%r73, %temp}, %fd866;
	}
	{
	.reg .b32 %temp; 
	mov.b64 	{%temp, %r74}, %fd866;
	}
	add.s32 	%r75, %r74, -1048576;
	mov.b64 	%fd866, {%r73, %r75};
	add.s32 	%r125, %r125, 1;
$L__BB0_13:
	add.f64 	%fd145, %fd866, 0dBFF0000000000000;
	add.f64 	%fd146, %fd866, 0d3FF0000000000000;
	rcp.approx.ftz.f64 	%fd147, %fd146;
	neg.f64 	%fd148, %fd146;
	fma.rn.f64 	%fd149, %fd148, %fd147, 0d3FF0000000000000;
	fma.rn.f64 	%fd150, %fd149, %fd149, %fd149;
	fma.rn.f64 	%fd151, %fd150, %fd147, %fd147;
	mul.f64 	%fd152, %fd145, %fd151;
	fma.rn.f64 	%fd153, %fd145, %fd151, %fd152;
	mul.f64 	%fd154, %fd153, %fd153;
	fma.rn.f64 	%fd155, %fd154, 0d3EB1380B3AE80F1E, 0d3ED0EE258B7A8B04;
	fma.rn.f64 	%fd156, %fd155, %fd154, 0d3EF3B2669F02676F;
	fma.rn.f64 	%fd157, %fd156, %fd154, 0d3F1745CBA9AB0956;
	fma.rn.f64 	%fd158, %fd157, %fd154, 0d3F3C71C72D1B5154;
	fma.rn.f64 	%fd159, %fd158, %fd154, 0d3F624924923BE72D;
	fma.rn.f64 	%fd160, %fd159, %fd154, 0d3F8999999999A3C4;
	fma.rn.f64 	%fd161, %fd160, %fd154, 0d3FB5555555555554;
	sub.f64 	%fd162, %fd145, %fd153;
	add.f64 	%fd163, %fd162, %fd162;
	neg.f64 	%fd164, %fd153;
	fma.rn.f64 	%fd165, %fd164, %fd145, %fd163;
	mul.f64 	%fd166, %fd151, %fd165;
	mul.f64 	%fd167, %fd154, %fd161;
	fma.rn.f64 	%fd168, %fd167, %fd153, %fd166;
	xor.b32  	%r76, %r125, -2147483648;
	mov.b32 	%r77, 1127219200;
	mov.b64 	%fd169, {%r76, %r77};
	mov.b32 	%r78, -2147483648;
	mov.b64 	%fd170, {%r78, %r77};
	sub.f64 	%fd171, %fd169, %fd170;
	fma.rn.f64 	%fd172, %fd171, 0d3FE62E42FEFA39EF, %fd153;
	fma.rn.f64 	%fd173, %fd171, 0dBFE62E42FEFA39EF, %fd172;
	sub.f64 	%fd174, %fd173, %fd153;
	sub.f64 	%fd175, %fd168, %fd174;
	fma.rn.f64 	%fd176, %fd171, 0d3C7ABC9E3B39803F, %fd175;
	add.f64 	%fd867, %fd172, %fd176;
	bra.uni 	$L__BB0_15;
$L__BB0_14:
	fma.rn.f64 	%fd144, %fd865, 0d7FF0000000000000, 0d7FF0000000000000;
	{
	.reg .b32 %temp; 
	mov.b64 	{%temp, %r68}, %fd865;
	}
	and.b32  	%r69, %r68, 2147483647;
	setp.eq.s32 	%p8, %r69, 0;
	selp.f64 	%fd867, 0dFFF0000000000000, %fd144, %p8;
$L__BB0_15:
	fma.rn.f64 	%fd48, %fd867, 0d403AB6B904C2906F, %fd1;
	{
	.reg .b32 %temp; 
	mov.b64 	{%temp, %r126}, %fd14;
	}
	{
	.reg .b32 %temp; 
	mov.b64 	{%r127, %temp}, %fd14;
	}
	setp.gt.s32 	%p10, %r126, 1048575;
	mov.b32 	%r128, -1023;
	mov.f64 	%fd868, %fd14;
	@%p10 bra 	$L__BB0_17;
	mul.f64 	%fd868, %fd14, 0d4350000000000000;
	{
	.reg .b32 %temp; 
	mov.b64 	{%temp, %r126}, %fd868;
	}
	{
	.reg .b32 %temp; 
	mov.b64 	{%r127, %temp}, %fd868;
	}
	mov.b32 	%r128, -1077;
$L__BB0_17:
	add.s32 	%r81, %r126, -1;
	setp.gt.u32 	%p11, %r81, 2146435070;
	@%p11 bra 	$L__BB0_21;
	shr.u32 	%r84, %r126, 20;
	add.s32 	%r129, %r128, %r84;
	and.b32  	%r85, %r126, 1048575;
	or.b32  	%r86, %r85, 1072693248;
	mov.b64 	%fd869, {%r127, %r86};
	setp.lt.u32 	%p13, %r86, 1073127583;
	@%p13 bra 	$L__BB0_20;
	{
	.reg .b32 %temp; 
	mov.b64 	{%r87, %temp}, %fd869;
	}
	{
	.reg .b32 %temp; 
	mov.b64 	{%temp, %r88}, %fd869;
	}
	add.s32 	%r89, %r88, -1048576;
	mov.b64 	%fd869, {%r87, %r89};
	add.s32 	%r129, %r129, 1;
$L__BB0_20:
	add.f64 	%fd178, %fd869, 0dBFF0000000000000;
	add.f64 	%fd179, %fd869, 0d3FF0000000000000;
	rcp.approx.ftz.f64 	%fd180, %fd179;
	neg.f64 	%fd181, %fd179;
	fma.rn.f64 	%fd182, %fd181, %fd180, 0d3FF0000000000000;
	fma.rn.f64 	%fd183, %fd182, %fd182, %fd182;
	fma.rn.f64 	%fd184, %fd183, %fd180, %fd180;
	mul.f64 	%fd185, %fd178, %fd184;
	fma.rn.f64 	%fd186, %fd178, %fd184, %fd185;
	mul.f64 	%fd187, %fd186, %fd186;
	fma.rn.f64 	%fd188, %fd187, 0d3EB1380B3AE80F1E, 0d3ED0EE258B7A8B04;
	fma.rn.f64 	%fd189, %fd188, %fd187, 0d3EF3B2669F02676F;
	fma.rn.f64 	%fd190, %fd189, %fd187, 0d3F1745CBA9AB0956;
	fma.rn.f64 	%fd191, %fd190, %fd187, 0d3F3C71C72D1B5154;
	fma.rn.f64 	%fd192, %fd191, %fd187, 0d3F624924923BE72D;
	fma.rn.f64 	%fd193, %fd192, %fd187, 0d3F8999999999A3C4;
	fma.rn.f64 	%fd194, %fd193, %fd187, 0d3FB5555555555554;
	sub.f64 	%fd195, %fd178, %fd186;
	add.f64 	%fd196, %fd195, %fd195;
	neg.f64 	%fd197, %fd186;
	fma.rn.f64 	%fd198, %fd197, %fd178, %fd196;
	mul.f64 	%fd199, %fd184, %fd198;
	mul.f64 	%fd200, %fd187, %fd194;
	fma.rn.f64 	%fd201, %fd200, %fd186, %fd199;
	xor.b32  	%r90, %r129, -2147483648;
	mov.b32 	%r91, 1127219200;
	mov.b64 	%fd202, {%r90, %r91};
	mov.b32 	%r92, -2147483648;
	mov.b64 	%fd203, {%r92, %r91};
	sub.f64 	%fd204, %fd202, %fd203;
	fma.rn.f64 	%fd205, %fd204, 0d3FE62E42FEFA39EF, %fd186;
	fma.rn.f64 	%fd206, %fd204, 0dBFE62E42FEFA39EF, %fd205;
	sub.f64 	%fd207, %fd206, %fd186;
	sub.f64 	%fd208, %fd201, %fd207;
	fma.rn.f64 	%fd209, %fd204, 0d3C7ABC9E3B39803F, %fd208;
	add.f64 	%fd870, %fd205, %fd209;
	bra.uni 	$L__BB0_22;
$L__BB0_21:
	fma.rn.f64 	%fd177, %fd868, 0d7FF0000000000000, 0d7FF0000000000000;
	{
	.reg .b32 %temp; 
	mov.b64 	{%temp, %r82}, %fd868;
	}
	and.b32  	%r83, %r82, 2147483647;
	setp.eq.s32 	%p12, %r83, 0;
	selp.f64 	%fd870, 0dFFF0000000000000, %fd177, %p12;
$L__BB0_22:
	fma.rn.f64 	%fd57, %fd870, 0d403AB6B904C2906F, %fd1;
	mul.f64 	%fd210, %fd14, 0d3F9EB851EB851EB8;
	div.rn.f64 	%fd211, %fd210, %fd39;
	add.f64 	%fd871, %fd211, 0d3FF0000000000000;
	{
	.reg .b32 %temp; 
	mov.b64 	{%temp, %r130}, %fd871;
	}
	{
	.reg .b32 %temp; 
	mov.b64 	{%r131, %temp}, %fd871;
	}
	setp.gt.s32 	%p14, %r130, 1048575;
	mov.b32 	%r132, -1023;
	@%p14 bra 	$L__BB0_24;
	mul.f64 	%fd871, %fd871, 0d4350000000000000;
	{
	.reg .b32 %temp; 
	mov.b64 	{%temp, %r130}, %fd871;
	}
	{
	.reg .b32 %temp; 
	mov.b64 	{%r131, %temp}, %fd871;
	}
	mov.b32 	%r132, -1077;
$L__BB0_24:
	add.s32 	%r95, %r130, -1;
	setp.gt.u32 	%p15, %r95, 2146435070;
	@%p15 bra 	$L__BB0_28;
	shr.u32 	%r98, %r130, 20;
	add.s32 	%r133, %r132, %r98;
	and.b32  	%r99, %r130, 1048575;
	or.b32  	%r100, %r99, 1072693248;
	mov.b64 	%fd872, {%r131, %r100};
	setp.lt.u32 	%p17, %r100, 1073127583;
	@%p17 bra 	$L__BB0_27;
	{
	.reg .b32 %temp; 
	mov.b64 	{%r101, %temp}, %fd872;
	}
	{
	.reg .b32 %temp; 
	mov.b64 	{%temp, %r102}, %fd872;
	}
	add.s32 	%r103, %r102, -1048576;
	mov.b64 	%fd872, {%r101, %r103};
	add.s32 	%r133, %r133, 1;
$L__BB0_27:
	add.f64 	%fd213, %fd872, 0dBFF0000000000000;
	add.f64 	%fd214, %fd872, 0d3FF0000000000000;
	rcp.approx.ftz.f64 	%fd215, %fd214;
	neg.f64 	%fd216, %fd214;
	fma.rn.f64 	%fd217, %fd216, %fd215, 0d3FF0000000000000;
	fma.rn.f64 	%fd218, %fd217, %fd217, %fd217;
	fma.rn.f64 	%fd219, %fd218, %fd215, %fd215;
	mul.f64 	%fd220, %fd213, %fd219;
	fma.rn.f64 	%fd221, %fd213, %fd219, %fd220;
	mul.f64 	%fd222, %fd221, %fd221;
	fma.rn.f64 	%fd223, %fd222, 0d3EB1380B3AE80F1E, 0d3ED0EE258B7A8B04;
	fma.rn.f64 	%fd224, %fd223, %fd222, 0d3EF3B2669F02676F;
	fma.rn.f64 	%fd225, %fd224, %fd222, 0d3F1745CBA9AB0956;
	fma.rn.f64 	%fd226, %fd225, %fd222, 0d3F3C71C72D1B5154;
	fma.rn.f64 	%fd227, %fd226, %fd222, 0d3F624924923BE72D;
	fma.rn.f64 	%fd228, %fd227, %fd222, 0d3F8999999999A3C4;
	fma.rn.f64 	%fd229, %fd228, %fd222, 0d3FB5555555555554;
	sub.f64 	%fd230, %fd213, %fd221;
	add.f64 	%fd231, %fd230, %fd230;
	neg.f64 	%fd232, %fd221;
	fma.rn.f64 	%fd233, %fd232, %fd213, %fd231;
	mul.f64 	%fd234, %fd219, %fd233;
	mul.f64 	%fd235, %fd222, %fd229;
	fma.rn.f64 	%fd236, %fd235, %fd221, %fd234;
	xor.b32  	%r104, %r133, -2147483648;
	mov.b32 	%r105, 1127219200;
	mov.b64 	%fd237, {%r104, %r105};
	mov.b32 	%r106, -2147483648;
	mov.b64 	%fd238, {%r106, %r105};
	sub.f64 	%fd239, %fd237, %fd238;
	fma.rn.f64 	%fd240, %fd239, 0d3FE62E42FEFA39EF, %fd221;
	fma.rn.f64 	%fd241, %fd239, 0dBFE62E42FEFA39EF, %fd240;
	sub.f64 	%fd242, %fd241, %fd221;
	sub.f64 	%fd243, %fd236, %fd242;
	fma.rn.f64 	%fd244, %fd239, 0d3C7ABC9E3B39803F, %fd243;
	add.f64 	%fd873, %fd240, %fd244;
	bra.uni 	$L__BB0_29;
$L__BB0_28:
	fma.rn.f64 	%fd212, %fd871, 0d7FF0000000000000, 0d7FF0000000000000;
	{
	.reg .b32 %temp; 
	mov.b64 	{%temp, %r96}, %fd871;
	}
	and.b32  	%r97, %r96, 2147483647;
	setp.eq.s32 	%p16, %r97, 0;
	selp.f64 	%fd873, 0dFFF0000000000000, %fd212, %p16;
$L__BB0_29:
	ld.param.u64 	%rd55, [_ZN10SimpleTT0614actualCalcCudaEdiPKdS1_PdS2__param_4];
	ld.param.u32 	%r116, [_ZN10SimpleTT0614actualCalcCudaEdiPKdS1_PdS2__param_1];
	ld.param.f64 	%fd860, [_ZN10SimpleTT0614actualCalcCudaEdiPKdS1_PdS2__param_0];
	add.f64 	%fd245, %fd57, 0dC0608050B71EB340;
	add.f64 	%fd246, %fd48, 0dC04686684D20A216;
	mul.f64 	%fd247, %fd14, 0d3F9999999999999A;
	fma.rn.f64 	%fd248, %fd873, 0d403AB6B904C2906F, %fd246;
	add.f64 	%fd249, %fd248, 0d404686684D20A216;
	add.f64 	%fd250, %fd249, 0dC04E35C90CFD1276;
	mul.f64 	%fd251, %fd1, 0d0000000000000000;
	add.f64 	%fd252, %fd251, 0dBC08F408E34587FD;
	fma.rn.f64 	%fd253, %fd1, %fd252, 0dBC7226108EF97B72;
	fma.rn.f64 	%fd254, %fd1, %fd253, 0d3CE2FA20459CB6C6;
	fma.rn.f64 	%fd255, %fd1, %fd254, 0dBD214A9277538F6B;
	fma.rn.f64 	%fd256, %fd1, %fd255, 0dBD9B1006E97C2461;
	fma.rn.f64 	%fd257, %fd1, %fd256, 0d3E200D7E5B5B73CD;
	fma.rn.f64 	%fd258, %fd1, %fd257, 0dBE93B2BCF7FAF118;
	fma.rn.f64 	%fd259, %fd1, %fd258, 0d3EFE18A12BDD24BD;
	fma.rn.f64 	%fd260, %fd1, %fd259, 0dBF625F555013583E;
	fma.rn.f64 	%fd261, %fd1, %fd260, 0dBFF747A8B8C92125;
	add.f64 	%fd262, %fd251, 0d3C9046EA265A2328;
	fma.rn.f64 	%fd263, %fd1, %fd262, 0d3D1B0B244102B97F;
	fma.rn.f64 	%fd264, %fd1, %fd263, 0d3D930337AA47F175;
	fma.rn.f64 	%fd265, %fd1, %fd264, 0d3DFD9FF5A84A3986;
	fma.rn.f64 	%fd266, %fd1, %fd265, 0d3E5C0FDABB6130F0;
	fma.rn.f64 	%fd267, %fd1, %fd266, 0d3EB07EAFEFEAA01E;
	fma.rn.f64 	%fd268, %fd1, %fd267, 0d3EF6C09878F51FC4;
	fma.rn.f64 	%fd269, %fd1, %fd268, 0d3F2CD053FA0F4367;
	add.f64 	%fd270, %fd251, 0d3E8E1B21072C1E20;
	fma.rn.f64 	%fd271, %fd1, %fd270, 0dBEFBCC67794699C3;
	fma.rn.f64 	%fd272, %fd1, %fd271, 0d3F6072577BFE90FB;
	fma.rn.f64 	%fd273, %fd1, %fd272, 0dBFB0EFAFB7F06362;
	fma.rn.f64 	%fd274, %fd1, %fd273, 0d3FF0000000000000;
	div.rn.f64 	%fd275, %fd269, %fd274;
	fma.rn.f64 	%fd276, %fd246, 0d0000000000000000, 0d3DA3A6526E83D1D2;
	fma.rn.f64 	%fd277, %fd246, %fd276, 0dBE396454CCCEF750;
	fma.rn.f64 	%fd278, %fd246, %fd277, 0d3EB94A8C7015CBF1;
	fma.rn.f64 	%fd279, %fd246, %fd278, 0dBF271174E673C718;
	fma.rn.f64 	%fd280, %fd246, %fd279, 0d3F805ED79F28FA53;
	fma.rn.f64 	%fd281, %fd246, %fd280, 0dBF823950323E700B;
	fma.rn.f64 	%fd282, %fd246, %fd281, 0d3FD3117B531E5CA6;
	fma.rn.f64 	%fd283, %fd246, 0d0000000000000000, 0d3CAC380EB953627B;
	fma.rn.f64 	%fd284, %fd246, %fd283, 0d3D1766F708201547;
	fma.rn.f64 	%fd285, %fd246, %fd284, 0dBD939DD1C15C853E;
	fma.rn.f64 	%fd286, %fd246, %fd285, 0d3E0E664AD2E3768B;
	fma.rn.f64 	%fd287, %fd246, %fd286, 0dBE6CD306F88F40A7;
	fma.rn.f64 	%fd288, %fd246, %fd287, 0d3ECC6A536682B06A;
	fma.rn.f64 	%fd289, %fd246, %fd288, 0dBF13A24187235771;
	fma.rn.f64 	%fd290, %fd246, %fd289, 0d3F5A16CDD807903B;
	fma.rn.f64 	%fd291, %fd246, %fd290, 0d3F964901FB356985;
	fma.rn.f64 	%fd292, %fd246, %fd291, 0d3FCBCE126BFABB1D;
	fma.rn.f64 	%fd293, %fd246, %fd292, 0d3FF0000000000000;
	div.rn.f64 	%fd294, %fd282, %fd293;
	add.f64 	%fd295, %fd247, 0d3FF0000000000000;
	div.rn.f64 	%fd296, %fd247, %fd295;
	mul.f64 	%fd297, %fd296, 0d4005CAC083126E98;
	mul.f64 	%fd298, %fd297, %fd261;
	mul.f64 	%fd299, %fd8, 0d3FB2B020C49BA5E3;
	mul.f64 	%fd300, %fd299, %fd9;
	mul.f64 	%fd301, %fd10, 0d3FC395810624DD2F;
	mul.f64 	%fd302, %fd301, %fd11;
	mul.f64 	%fd303, %fd5, %fd5;
	mul.f64 	%fd304, %fd5, %fd303;
	mul.f64 	%fd305, %fd304, 0d402DAD0E56041893;
	mul.f64 	%fd306, %fd7, %fd305;
	mul.f64 	%fd307, %fd6, %fd306;
	mul.f64 	%fd308, %fd304, 0d0000000000000000;
	mul.f64 	%fd309, %fd308, %fd13;
	mul.f64 	%fd310, %fd12, %fd12;
	mul.f64 	%fd311, %fd310, 0d3FD916872B020C4A;
	mul.f64 	%fd312, %fd298, 0dBFF8000000000000;
	fma.rn.f64 	%fd313, %fd34, 0d4008000000000000, %fd312;
	fma.rn.f64 	%fd314, %fd307, %fd245, %fd313;
	fma.rn.f64 	%fd315, %fd245, 0d3F330164840E171A, %fd314;
	fma.rn.f64 	%fd316, %fd309, %fd245, %fd315;
	fma.rn.f64 	%fd317, %fd311, %fd250, %fd298;
	fma.rn.f64 	%fd318, %fd246, %fd275, %fd317;
	fma.rn.f64 	%fd319, %fd246, %fd294, %fd318;
	fma.rn.f64 	%fd320, %fd300, %fd246, %fd319;
	fma.rn.f64 	%fd321, %fd302, %fd246, %fd320;
	mul.wide.s32 	%rd32, %r116, 8;
	add.s64 	%rd33, %rd3, %rd32;
	add.s64 	%rd34, %rd33, %rd32;
	add.s64 	%rd35, %rd34, %rd32;
	add.s64 	%rd5, %rd35, %rd32;
	add.s64 	%rd36, %rd5, %rd32;
	add.s64 	%rd6, %rd36, %rd32;
	add.s64 	%rd7, %rd6, %rd32;
	add.s64 	%rd8, %rd7, %rd32;
	add.s64 	%rd37, %rd8, %rd32;
	add.s64 	%rd38, %rd37, %rd32;
	add.s64 	%rd39, %rd38, %rd32;
	add.s64 	%rd40, %rd39, %rd32;
	add.s64 	%rd41, %rd40, %rd32;
	add.s64 	%rd42, %rd41, %rd32;
	ld.global.f64 	%fd322, [%rd42];
	fma.rn.f64 	%fd323, %fd860, %fd321, %fd322;
	st.global.f64 	[%rd42], %fd323;
	add.f64 	%fd324, %fd316, %fd321;
	add.f64 	%fd325, %fd34, %fd34;
	sub.f64 	%fd326, %fd325, %fd324;
	mov.f64 	%fd327, 0d0000000000000000;
	sub.f64 	%fd328, %fd327, %fd37;
	add.f64 	%fd329, %fd328, %fd326;
	fma.rn.f64 	%fd330, %fd38, %fd316, %fd14;
	st.global.f64 	[%rd37], %fd330;
	add.f64 	%fd331, %fd251, 0dBBD49A228C5A5944;
	fma.rn.f64 	%fd332, %fd1, %fd331, 0dBC50DF29973B39E1;
	fma.rn.f64 	%fd333, %fd1, %fd332, 0d3CA3B909A5FCAF98;
	fma.rn.f64 	%fd334, %fd1, %fd333, 0d3D36007F906920BF;
	fma.rn.f64 	%fd335, %fd1, %fd334, 0d3D85FB9A688D4F0E;
	fma.rn.f64 	%fd336, %fd1, %fd335, 0dBE07EFB3ADFD8657;
	fma.rn.f64 	%fd337, %fd1, %fd336, 0dBE6AAF0812FF5303;
	fma.rn.f64 	%fd338, %fd1, %fd337, 0d3ED20BAF00CBA4E8;
	fma.rn.f64 	%fd339, %fd1, %fd338, 0d3F49EC0699477AEC;
	fma.rn.f64 	%fd340, %fd1, %fd339, 0d3FA794EA6399CAF8;
	fma.rn.f64 	%fd341, %fd1, %fd340, 0d3FF0A26C4A623CA1;
	add.f64 	%fd342, %fd251, 0d3CE1092FEB7413D0;
	fma.rn.f64 	%fd343, %fd1, %fd342, 0d3D6002E10BD32FB7;
	fma.rn.f64 	%fd344, %fd1, %fd343, 0d3DAA1359D5E756EE;
	fma.rn.f64 	%fd345, %fd1, %fd344, 0dBE366F6DE310CCAE;
	fma.rn.f64 	%fd346, %fd1, %fd345, 0dBE997EF3BE506F0F;
	fma.rn.f64 	%fd347, %fd1, %fd346, 0d3F01E243BFB6D985;
	fma.rn.f64 	%fd348, %fd1, %fd347, 0d3F79DFDEE7C4EA45;
	fma.rn.f64 	%fd349, %fd1, %fd348, 0dBFE9019AE0C78925;
	fma.rn.f64 	%fd350, %fd1, %fd349, 0d403991835A5B808B;
	mul.f64 	%fd351, %fd17, 0d3FE5555555555555;
	mul.f64 	%fd352, %fd351, %fd351;
	fma.rn.f64 	%fd353, %fd17, 0d3FE279A74590331D, 0d3FC62B9586AD0A23;
	mul.f64 	%fd354, %fd353, %fd353;
	fma.rn.f64 	%fd355, %fd16, 0d4059000000000000, 0d3F9999999999999A;
	mul.f64 	%fd356, %fd355, %fd355;
	add.f64 	%fd357, %fd352, 0d3FF0000000000000;
	div.rn.f64 	%fd358, %fd352, %fd357;
	add.f64 	%fd359, %fd354, 0d3FF0000000000000;
	div.rn.f64 	%fd360, %fd354, %fd359;
	add.f64 	%fd361, %fd356, 0d3FF0000000000000;
	div.rn.f64 	%fd362, %fd356, %fd361;
	fma.rn.f64 	%fd363, %fd358, 0d40820BE7E9795220, 0dC08E13D7DA74DE34;
	fma.rn.f64 	%fd364, %fd16, %fd363, 0dC0456371AC69DC97;
	mul.f64 	%fd365, %fd3, %fd4;
	mul.f64 	%fd366, %fd2, %fd365;
	mul.f64 	%fd367, %fd366, %fd18;
	mul.f64 	%fd368, %fd16, %fd341;
	sub.f64 	%fd369, %fd350, %fd368;
	mul.f64 	%fd370, %fd367, %fd369;
	mul.f64 	%fd371, %fd16, %fd16;
	mul.f64 	%fd372, %fd371, %fd20;
	fma.rn.f64 	%fd373, %fd363, 0dBF5105CEA459EE42, %fd371;
	div.rn.f64 	%fd374, %fd372, %fd373;
	mul.f64 	%fd375, %fd374, 0dC08B4530EF06F940;
	sub.f64 	%fd376, %fd17, %fd16;
	mul.f64 	%fd377, %fd376, %fd375;
	mul.f64 	%fd378, %fd38, %fd362;
	fma.rn.f64 	%fd379, %fd377, 0d403401DF6A2ED15E, %fd35;
	fma.rn.f64 	%fd380, %fd370, 0dC062BFFFFFFFFFFF, %fd379;
	fma.rn.f64 	%fd381, %fd378, %fd380, %fd16;
	st.global.f64 	[%rd39], %fd381;
	mul.f64 	%fd382, %fd38, %fd360;
	add.f64 	%fd383, %fd36, %fd377;
	mul.f64 	%fd384, %fd382, %fd383;
	sub.f64 	%fd385, %fd17, %fd384;
	st.global.f64 	[%rd40], %fd385;
	mul.f64 	%fd386, %fd20, %fd364;
	mov.f64 	%fd387, 0dC0456371AC69DC97;
	sub.f64 	%fd388, %fd387, %fd386;
	fma.rn.f64 	%fd389, %fd38, %fd388, %fd20;
	add.s64 	%rd43, %rd42, %rd32;
	st.global.f64 	[%rd43], %fd389;
	mul.f64 	%fd390, %fd16, 0d4034000000000000;
	fma.rn.f64 	%fd391, %fd390, %fd390, 0d3FF0000000000000;
	rcp.rn.f64 	%fd392, %fd391;
	fma.rn.f64 	%fd393, %fd392, 0d3FE3333333333333, 0d3FD999999999999A;
	fma.rn.f64 	%fd394, %fd392, 0d4054000000000000, 0d4000000000000000;
	rcp.rn.f64 	%fd395, %fd394;
	sub.f64 	%fd396, %fd393, %fd18;
	mul.f64 	%fd397, %fd860, %fd396;
	fma.rn.f64 	%fd398, %fd395, %fd397, %fd18;
	st.global.f64 	[%rd41], %fd398;
	add.f64 	%fd399, %fd329, %fd370;
	cvta.to.global.u64 	%rd44, %rd55;
	mul.wide.s32 	%rd45, %r47, 8;
	add.s64 	%rd46, %rd44, %rd45;
	st.global.f64 	[%rd46], %fd399;
	ld.global.f64 	%fd400, [%rd1];
	fma.rn.f64 	%fd401, %fd400, 0d0000000000000000, 0d3E48F54B4C4CADA4;
	fma.rn.f64 	%fd402, %fd400, %fd401, 0d3ED28579DEAE3F3F;
	fma.rn.f64 	%fd403, %fd400, %fd402, 0d3F44C68346D92A14;
	fma.rn.f64 	%fd404, %fd400, %fd403, 0d3FA4E71C795498AF;
	fma.rn.f64 	%fd405, %fd400, %fd404, 0d3FEFE1DCF04A458B;
	fma.rn.f64 	%fd406, %fd400, 0d0000000000000000, 0dBC48960526C0BBB8;
	fma.rn.f64 	%fd407, %fd400, %fd406, 0d3CA48D42BFB3E256;
	fma.rn.f64 	%fd408, %fd400, %fd407, 0d3D014A101A4AA92D;
	fma.rn.f64 	%fd409, %fd400, %fd408, 0dBD5DF9328B9A3900;
	fma.rn.f64 	%fd410, %fd400, %fd409, 0dBDADD92EFFAB04D4;
	fma.rn.f64 	%fd411, %fd400, %fd410, 0d3E4D1EA68BD721EE;
	fma.rn.f64 	%fd412, %fd400, %fd411, 0d3ED1E4C2E6FE4EFA;
	fma.rn.f64 	%fd413, %fd400, %fd412, 0d3F450AE5D582607D;
	fma.rn.f64 	%fd414, %fd400, %fd413, 0d3FA4C560CDC387CC;
	fma.rn.f64 	%fd415, %fd400, %fd414, 0d3FF0000000000000;
	div.rn.f64 	%fd67, %fd405, %fd415;
	fma.rn.f64 	%fd416, %fd400, 0d0000000000000000, 0dBA37AC10A9963330;
	fma.rn.f64 	%fd417, %fd400, %fd416, 0dBABC000C169807C5;
	fma.rn.f64 	%fd418, %fd400, %fd417, 0dBB210DF6FFE307A2;
	fma.rn.f64 	%fd419, %fd400, %fd418, 0d3B8099427C3175BA;
	fma.rn.f64 	%fd420, %fd400, %fd419, 0d3BF73383F09EDA21;
	fma.rn.f64 	%fd421, %fd400, %fd420, 0d3C22821017DFA239;
	fma.rn.f64 	%fd422, %fd400, %fd421, 0dBCB6743A8F7D1BFF;
	fma.rn.f64 	%fd423, %fd400, %fd422, 0dBCFF7E93A6D39DBA;
	fma.rn.f64 	%fd424, %fd400, %fd423, 0d3D66EA65E2D81597;
	fma.rn.f64 	%fd425, %fd400, %fd424, 0d3DB1D2A990E9F1AE;
	fma.rn.f64 	%fd426, %fd400, %fd425, 0dBE0BB898568B23FF;
	fma.rn.f64 	%fd427, %fd400, %fd426, 0dBE4DA59C469C861B;
	fma.rn.f64 	%fd428, %fd400, %fd427, 0d3EA25498CA44A249;
	fma.rn.f64 	%fd429, %fd400, %fd428, 0d3EBC6A3593F64C6C;
	fma.rn.f64 	%fd430, %fd400, %fd429, 0dBF1231551C586E51;
	fma.rn.f64 	%fd431, %fd400, %fd430, 0dBF498F49922E88CD;
	fma.rn.f64 	%fd432, %fd400, %fd431, 0d3FA99AEFF2BB6D00;
	fma.rn.f64 	%fd433, %fd400, %fd432, 0d4031C40F924E9898;
	fma.rn.f64 	%fd434, %fd400, 0d0000000000000000, 0d3FF0000000000000;
	div.rn.f64 	%fd435, %fd433, %fd434;
	ld.global.f64 	%fd68, [%rd3];
	neg.f64 	%fd436, %fd860;
	mul.f64 	%fd69, %fd435, %fd436;
	{
	.reg .b32 %temp; 
	mov.b64 	{%temp, %r42}, %fd69;
	}
	mov.b32 	%f1, %r42;
	setp.geu.f32 	%p18, %f1, 0f40862E43;
	setp.leu.f32 	%p19, %f1, 0fC04A8000;
	or.pred  	%p20, %p18, %p19;
	@%p20 bra 	$L__BB0_31;
	fma.rn.f64 	%fd439, %fd69, 0d3FF71547652B82FE, 0d4338000000000000;
	{
	.reg .b32 %temp; 
	mov.b64 	{%r107, %temp}, %fd439;
	}
	mov.f64 	%fd440, 0dC338000000000000;
	add.rn.f64 	%fd441, %fd439, %fd440;
	fma.rn.f64 	%fd442, %fd441, 0dBFE62E42FEFA39EF, %fd69;
	fma.rn.f64 	%fd443, %fd441, 0dBC7ABC9E3B39803F, %fd442;
	shl.b32 	%r108, %r42, 1;
	setp.lt.u32 	%p23, %r108, 2142496327;
	selp.f64 	%fd444, %fd69, %fd443, %p23;
	selp.b32 	%r109, 0, %r107, %p23;
	fma.rn.f64 	%fd445, %fd444, 0d3E21F4076ACD15B6, 0d3E5AF86D8EBD13CD;
	fma.rn.f64 	%fd446, %fd445, %fd444, 0d3E927E5092BA033D;
	fma.rn.f64 	%fd447, %fd446, %fd444, 0d3EC71DDE6C5F9DA1;
	fma.rn.f64 	%fd448, %fd447, %fd444, 0d3EFA01A018D034E6;
	fma.rn.f64 	%fd449, %fd448, %fd444, 0d3F2A01A01B3B6940;
	fma.rn.f64 	%fd450, %fd449, %fd444, 0d3F56C16C16C1B5DD;
	fma.rn.f64 	%fd451, %fd450, %fd444, 0d3F8111111110F74D;
	fma.rn.f64 	%fd452, %fd451, %fd444, 0d3FA555555555554D;
	fma.rn.f64 	%fd453, %fd452, %fd444, 0d3FC5555555555557;
	fma.rn.f64 	%fd454, %fd453, %fd444, 0d3FE0000000000000;
	mul.f64 	%fd455, %fd444, %fd454;
	fma.rn.f64 	%fd456, %fd455, %fd444, %fd444;
	setp.eq.s32 	%p24, %r109, 1024;
	shl.b32 	%r110, %r109, 20;
	add.s32 	%r111, %r110, 1072693248;
	selp.b32 	%r112, 2145386496, %r111, %p24;
	mov.b32 	%r113, 0;
	mov.b64 	%fd457, {%r113, %r112};
	mov.b32 	%r114, 1072693248;
	mov.b64 	%fd458, {%r113, %r114};
	sub.f64 	%fd459, %fd457, %fd458;
	fma.rn.f64 	%fd460, %fd456, %fd457, %fd459;
	add.f64 	%fd461, %fd460, %fd460;
	setp.eq.s32 	%p25, %r108, 0;
	selp.f64 	%fd462, %fd461, %fd460, %p24;
	selp.f64 	%fd874, %fd69, %fd462, %p25;
	bra.uni 	$L__BB0_32;
$L__BB0_31:
	setp.lt.s32 	%p21, %r42, 0;
	setp.nan.f64 	%p22, %fd69, %fd69;
	add.f64 	%fd437, %fd69, %fd69;
	selp.f64 	%fd438, 0dBFF0000000000000, 0d7FF0000000000000, %p21;
	selp.f64 	%fd874, %fd437, %fd438, %p22;
$L__BB0_32:
	ld.param.u32 	%r117, [_ZN10SimpleTT0614actualCalcCudaEdiPKdS1_PdS2__param_1];
	ld.param.f64 	%fd861, [_ZN10SimpleTT0614actualCalcCudaEdiPKdS1_PdS2__param_0];
	sub.f64 	%fd463, %fd67, %fd68;
	mul.f64 	%fd464, %fd463, %fd874;
	sub.f64 	%fd465, %fd68, %fd464;
	st.global.f64 	[%rd3], %fd465;
	ld.global.f64 	%fd466, [%rd1];
	fma.rn.f64 	%fd467, %fd466, 0d0000000000000000, 0d3C253D066A338DDD;
	fma.rn.f64 	%fd468, %fd466, %fd467, 0dBC836554C5CFB633;
	fma.rn.f64 	%fd469, %fd466, %fd468, 0dBCCBED07C680528A;
	fma.rn.f64 	%fd470, %fd466, %fd469, 0d3D266E1777EBC9BA;
	fma.rn.f64 	%fd471, %fd466, %fd470, 0d3D7AC5170C68E114;
	fma.rn.f64 	%fd472, %fd466, %fd471, 0dBDC75684EBEEEB8A;
	fma.rn.f64 	%fd473, %fd466, %fd472, 0dBDF9DED5C09E991C;
	fma.rn.f64 	%fd474, %fd466, %fd473, 0d3E3A6DD22DE15ACD;
	fma.rn.f64 	%fd475, %fd466, %fd474, 0d3E60C8C29916A648;
	fma.rn.f64 	%fd476, %fd466, 0d0000000000000000, 0d3D7E8E4552BAAB9F;
	fma.rn.f64 	%fd477, %fd466, %fd476, 0d3E0FAAA408B33D1F;
	fma.rn.f64 	%fd478, %fd466, %fd477, 0d3E8BE0A3A1683391;
	fma.rn.f64 	%fd479, %fd466, %fd478, 0d3EFA6FC9E2DC5E6F;
	fma.rn.f64 	%fd480, %fd466, %fd479, 0d3F5C6B9530B184A3;
	fma.rn.f64 	%fd481, %fd466, %fd480, 0d3FB06D6664D969E6;
	fma.rn.f64 	%fd482, %fd466, %fd481, 0d3FF0000000000000;
	div.rn.f64 	%fd483, %fd475, %fd482;
	fma.rn.f64 	%fd484, %fd466, 0d0000000000000000, 0d3C6013D1E7A8AA25;
	fma.rn.f64 	%fd485, %fd466, %fd484, 0d3CF0909781CC0135;
	fma.rn.f64 	%fd486, %fd466, %fd485, 0d3D6F8A1AB3EEB23E;
	fma.rn.f64 	%fd487, %fd466, %fd486, 0d3DE25B421C4E3ECD;
	fma.rn.f64 	%fd488, %fd466, %fd487, 0d3E4D0A16A30C160B;
	fma.rn.f64 	%fd489, %fd466, %fd488, 0d3EB0521CA4FCB3CA;
	fma.rn.f64 	%fd490, %fd466, %fd489, 0d3F0A51DE74E854A6;
	fma.rn.f64 	%fd491, %fd466, %fd490, 0d3F5DE0BFF7691B43;
	fma.rn.f64 	%fd492, %fd466, %fd491, 0d3FA6AE45352F417A;
	fma.rn.f64 	%fd493, %fd466, %fd492, 0d3FE4AB0FC1B46550;
	fma.rn.f64 	%fd494, %fd466, %fd493, 0d4011225727788F83;
	fma.rn.f64 	%fd495, %fd466, 0d0000000000000000, 0d3C364B6C99759E48;
	fma.rn.f64 	%fd496, %fd466, %fd495, 0d3CC6A0E095544058;
	fma.rn.f64 	%fd497, %fd466, %fd496, 0d3D452E18557049D1;
	fma.rn.f64 	%fd498, %fd466, %fd497, 0d3DB8A87E45B41BED;
	fma.rn.f64 	%fd499, %fd466, %fd498, 0d3E23B7A266D713BC;
	fma.rn.f64 	%fd500, %fd466, %fd499, 0d3E8628C21AAAEB16;
	fma.rn.f64 	%fd501, %fd466, %fd500, 0d3EE19A0DDAE0425A;
	fma.rn.f64 	%fd502, %fd466, %fd501, 0d3F33E3654B6E41B8;
	fma.rn.f64 	%fd503, %fd466, %fd502, 0d3F7F8EFF9053206C;
	fma.rn.f64 	%fd504, %fd466, %fd503, 0d3FC01BB167CE69A9;
	fma.rn.f64 	%fd505, %fd466, %fd504, 0d3FF0000000000000;
	div.rn.f64 	%fd506, %fd494, %fd505;
	mul.f64 	%fd507, %fd861, %fd506;
	mul.wide.s32 	%rd47, %r117, 8;
	add.s64 	%rd48, %rd3, %rd47;
	add.s64 	%rd49, %rd48, %rd47;
	ld.global.f64 	%fd508, [%rd49];
	sub.f64 	%fd509, %fd483, %fd508;
	fma.rn.f64 	%fd510, %fd507, %fd509, %fd508;
	st.global.f64 	[%rd49], %fd510;
	ld.global.f64 	%fd511, [%rd1];
	fma.rn.f64 	%fd512, %fd511, 0d0000000000000000, 0d3C253D066A338DDD;
	fma.rn.f64 	%fd513, %fd511, %fd512, 0dBC836554C5CFB633;
	fma.rn.f64 	%fd514, %fd511, %fd513, 0dBCCBED07C680528A;
	fma.rn.f64 	%fd515, %fd511, %fd514, 0d3D266E1777EBC9BA;
	fma.rn.f64 	%fd516, %fd511, %fd515, 0d3D7AC5170C68E114;
	fma.rn.f64 	%fd517, %fd511, %fd516, 0dBDC75684EBEEEB8A;
	fma.rn.f64 	%fd518, %fd511, %fd517, 0dBDF9DED5C09E991C;
	fma.rn.f64 	%fd519, %fd511, %fd518, 0d3E3A6DD22DE15ACD;
	fma.rn.f64 	%fd520, %fd511, %fd519, 0d3E60C8C29916A648;
	fma.rn.f64 	%fd521, %fd511, 0d0000000000000000, 0d3D7E8E4552BAAB9F;
	fma.rn.f64 	%fd522, %fd511, %fd521, 0d3E0FAAA408B33D1F;
	fma.rn.f64 	%fd523, %fd511, %fd522, 0d3E8BE0A3A1683391;
	fma.rn.f64 	%fd524, %fd511, %fd523, 0d3EFA6FC9E2DC5E6F;
	fma.rn.f64 	%fd525, %fd511, %fd524, 0d3F5C6B9530B184A3;
	fma.rn.f64 	%fd526, %fd511, %fd525, 0d3FB06D6664D969E6;
	fma.rn.f64 	%fd527, %fd511, %fd526, 0d3FF0000000000000;
	div.rn.f64 	%fd528, %fd520, %fd527;
	fma.rn.f64 	%fd529, %fd511, 0d0000000000000000, 0dBB3A72372C67F02C;
	fma.rn.f64 	%fd530, %fd511, %fd529, 0dBBC2DD7BCA433A2C;
	fma.rn.f64 	%fd531, %fd511, %fd530, 0dBC2DFDF5AB1F3C06;
	fma.rn.f64 	%fd532, %fd511, %fd531, 0d3C7B395571988CB1;
	fma.rn.f64 	%fd533, %fd511, %fd532, 0d3D02A219EDD96B9C;
	fma.rn.f64 	%fd534, %fd511, %fd533, 0d3D599B1029694293;
	fma.rn.f64 	%fd535, %fd511, %fd534, 0d3DA462F3EDB5E231;
	fma.rn.f64 	%fd536, %fd511, %fd535, 0d3E269D3E98B40BEC;
	fma.rn.f64 	%fd537, %fd511, %fd536, 0d3E93CADE93A6E61C;
	fma.rn.f64 	%fd538, %fd511, %fd537, 0d3EF36141B84CAF48;
	fma.rn.f64 	%fd539, %fd511, %fd538, 0d3F4F4302CCD22710;
	fma.rn.f64 	%fd540, %fd511, %fd539, 0d3FA1FB38AB3DCB25;
	fma.rn.f64 	%fd541, %fd511, %fd540, 0d3FE27593C7CB79F9;
	fma.rn.f64 	%fd542, %fd511, 0d0000000000000000, 0d3FF0000000000000;
	div.rn.f64 	%fd543, %fd541, %fd542;
	mul.f64 	%fd544, %fd861, %fd543;
	ld.global.f64 	%fd545, [%rd48];
	sub.f64 	%fd546, %fd528, %fd545;
	fma.rn.f64 	%fd547, %fd544, %fd546, %fd545;
	st.global.f64 	[%rd48], %fd547;
	ld.global.f64 	%fd548, [%rd1];
	fma.rn.f64 	%fd549, %fd548, 0d0000000000000000, 0dBCF47D9B9FF811CA;
	fma.rn.f64 	%fd550, %fd548, %fd549, 0dBD6D0761DE432349;
	fma.rn.f64 	%fd551, %fd548, %fd550, 0d3DF37157C9622BE2;
	fma.rn.f64 	%fd552, %fd548, %fd551, 0d3E7F0D60A4336CA1;
	fma.rn.f64 	%fd553, %fd548, %fd552, 0d3EF2140DC5D2286D;
	fma.rn.f64 	%fd554, %fd548, %fd553, 0d3F560FAFCE84903C;
	fma.rn.f64 	%fd555, %fd548, %fd554, 0d3FAC831458C8B966;
	fma.rn.f64 	%fd556, %fd548, %fd555, 0d3FEF3D163357B4A5;
	fma.rn.f64 	%fd557, %fd548, 0d0000000000000000, 0d3E83B4E3A04BE304;
	fma.rn.f64 	%fd558, %fd548, %fd557, 0d3EEFFCCE3216804F;
	fma.rn.f64 	%fd559, %fd548, %fd558, 0d3F57665CEE9D25A6;
	fma.rn.f64 	%fd560, %fd548, %fd559, 0d3FAB779E2C1AD8CF;
	fma.rn.f64 	%fd561, %fd548, %fd560, 0d3FF0000000000000;
	div.rn.f64 	%fd562, %fd556, %fd561;
	fma.rn.f64 	%fd563, %fd548, 0d0000000000000000, 0d3AEDB9020395B61B;
	fma.rn.f64 	%fd564, %fd548, %fd563, 0d3B73EEA16E500DB4;
	fma.rn.f64 	%fd565, %fd548, %fd564, 0d3BE90A2531CEA1A3;
	fma.rn.f64 	%fd566, %fd548, %fd565, 0d3C5432B1101FD8C0;
	fma.rn.f64 	%fd567, %fd548, %fd566, 0d3CBCA06BA3AF8739;
	fma.rn.f64 	%fd568, %fd548, %fd567, 0d3D2446093343A5B4;
	fma.rn.f64 	%fd569, %fd548, %fd568, 0d3D8A918FACE1ACF7;
	fma.rn.f64 	%fd570, %fd548, %fd569, 0d3DECD44C6DB0605B;
	fma.rn.f64 	%fd571, %fd548, %fd570, 0d3E49CFF66F4E15CF;
	fma.rn.f64 	%fd572, %fd548, %fd571, 0d3EA272097143C684;
	fma.rn.f64 	%fd573, %fd548, %fd572, 0d3EF3F56FEF0B9AE7;
	fma.rn.f64 	%fd574, %fd548, %fd573, 0d3F3C991BC19BD5DA;
	fma.rn.f64 	%fd575, %fd548, %fd574, 0d3F765E420A5F639E;
	fma.rn.f64 	%fd576, %fd548, 0d0000000000000000, 0d3FF0000000000000;
	div.rn.f64 	%fd577, %fd575, %fd576;
	mul.f64 	%fd578, %fd861, %fd577;
	add.s64 	%rd50, %rd5, %rd47;
	ld.global.f64 	%fd579, [%rd50];
	sub.f64 	%fd580, %fd562, %fd579;
	fma.rn.f64 	%fd581, %fd578, %fd580, %fd579;
	st.global.f64 	[%rd50], %fd581;
	ld.global.f64 	%fd582, [%rd1];
	fma.rn.f64 	%fd583, %fd582, 0d0000000000000000, 0dBC142877840D6A11;
	fma.rn.f64 	%fd584, %fd582, %fd583, 0dBC807312EB8E2C4D;
	fma.rn.f64 	%fd585, %fd582, %fd584, 0d3CEA7DAFAAF99525;
	fma.rn.f64 	%fd586, %fd582, %fd585, 0d3D286AC9E759A537;
	fma.rn.f64 	%fd587, %fd582, %fd586, 0dBDAA12AFD0D68D8F;
	fma.rn.f64 	%fd588, %fd582, %fd587, 0d3E2074AEBF2FB3B1;
	fma.rn.f64 	%fd589, %fd582, %fd588, 0dBE90A276371D89D8;
	fma.rn.f64 	%fd590, %fd582, %fd589, 0d3EF517ADB4C1E561;
	fma.rn.f64 	%fd591, %fd582, %fd590, 0dBF5099B9982AE0E6;
	fma.rn.f64 	%fd592, %fd582, %fd591, 0d3F99846CDA04BAA1;
	fma.rn.f64 	%fd593, %fd582, 0d0000000000000000, 0d3FF0000000000000;
	div.rn.f64 	%fd594, %fd592, %fd593;
	fma.rn.f64 	%fd595, %fd582, 0d0000000000000000, 0dBC1A3D2F2F143835;
	fma.rn.f64 	%fd596, %fd582, %fd595, 0dBC421F6917F89393;
	fma.rn.f64 	%fd597, %fd582, %fd596, 0d3CCD318D6349C7C6;
	fma.rn.f64 	%fd598, %fd582, %fd597, 0d3D6C67E9093562F6;
	fma.rn.f64 	%fd599, %fd582, %fd598, 0d3D76AC887285A193;
	fma.rn.f64 	%fd600, %fd582, %fd599, 0d3E3FFF9CAEC16EB4;
	fma.rn.f64 	%fd601, %fd582, %fd600, 0dBE2CC997BA7E9410;
	fma.rn.f64 	%fd602, %fd582, %fd601, 0d3F037F67E00E82BF;
	fma.rn.f64 	%fd603, %fd582, %fd602, 0d3EB3AB96154A79C3;
	fma.rn.f64 	%fd604, %fd582, %fd603, 0d3FD4FD9B3A5EC164;
	div.rn.f64 	%fd605, %fd604, %fd593;
	mul.f64 	%fd606, %fd861, %fd605;
	ld.global.f64 	%fd607, [%rd6];
	sub.f64 	%fd608, %fd594, %fd607;
	fma.rn.f64 	%fd609, %fd606, %fd608, %fd607;
	st.global.f64 	[%rd6], %fd609;
	ld.global.f64 	%fd610, [%rd1];
	fma.rn.f64 	%fd611, %fd610, 0d0000000000000000, 0d3E2E966366279FC9;
	fma.rn.f64 	%fd612, %fd610, %fd611, 0d3EB86CC9126A8E3C;
	fma.rn.f64 	%fd613, %fd610, %fd612, 0d3F2F27B80E9AB969;
	fma.rn.f64 	%fd614, %fd610, %fd613, 0d3F93000F88A66C28;
	fma.rn.f64 	%fd615, %fd610, %fd614, 0d3FE2D3B16DB73478;
	fma.rn.f64 	%fd616, %fd610, 0d0000000000000000, 0d3E5031D261BADED2;
	fma.rn.f64 	%fd617, %fd610, %fd616, 0dBEB524FF6DA97EC5;
	fma.rn.f64 	%fd618, %fd610, %fd617, 0d3F414393AAE181C0;
	fma.rn.f64 	%fd619, %fd610, %fd618, 0d3F616B4EACE77829;
	fma.rn.f64 	%fd620, %fd610, %fd619, 0d3FF0000000000000;
	div.rn.f64 	%fd621, %fd615, %fd620;
	fma.rn.f64 	%fd622, %fd610, 0d0000000000000000, 0d3C53E3FE49C0B413;
	fma.rn.f64 	%fd623, %fd610, %fd622, 0d3CE24E5BB4BD2D58;
	fma.rn.f64 	%fd624, %fd610, %fd623, 0d3D58008E01D30E4D;
	fma.rn.f64 	%fd625, %fd610, %fd624, 0dBDB472A21612D043;
	fma.rn.f64 	%fd626, %fd610, %fd625, 0d3E23E9AC61C52C16;
	fma.rn.f64 	%fd627, %fd610, %fd626, 0dBE75523344CC6599;
	fma.rn.f64 	%fd628, %fd610, %fd627, 0d3ED1641316170CAD;
	fma.rn.f64 	%fd629, %fd610, %fd628, 0dBF0C0A0E70B365EC;
	fma.rn.f64 	%fd630, %fd610, %fd629, 0d3F54F17085B3DDBE;
	fma.rn.f64 	%fd631, %fd610, 0d0000000000000000, 0dBE2802719C668CEF;
	fma.rn.f64 	%fd632, %fd610, %fd631, 0d3E964AA5CD99CD65;
	fma.rn.f64 	%fd633, %fd610, %fd632, 0d3EECD527CE2F5B19;
	fma.rn.f64 	%fd634, %fd610, %fd633, 0d3F50F2537E8BB42D;
	fma.rn.f64 	%fd635, %fd610, %fd634, 0d3F746CC8C922E2A1;
	fma.rn.f64 	%fd636, %fd610, %fd635, 0d3FF0000000000000;
	div.rn.f64 	%fd637, %fd630, %fd636;
	mul.f64 	%fd638, %fd861, %fd637;
	ld.global.f64 	%fd639, [%rd7];
	sub.f64 	%fd640, %fd621, %fd639;
	fma.rn.f64 	%fd641, %fd638, %fd640, %fd639;
	st.global.f64 	[%rd7], %fd641;
	ld.global.f64 	%fd642, [%rd1];
	fma.rn.f64 	%fd643, %fd642, 0d0000000000000000, 0d3CFBEE220F8A09E1;
	fma.rn.f64 	%fd644, %fd642, %fd643, 0d3D8832910047B79D;
	fma.rn.f64 	%fd645, %fd642, %fd644, 0d3E01DC0F35A92928;
	fma.rn.f64 	%fd646, %fd642, %fd645, 0d3E6D641514C08A5F;
	fma.rn.f64 	%fd647, %fd642, %fd646, 0d3ECD82452B64DD6C;
	fma.rn.f64 	%fd648, %fd642, %fd647, 0d3F225EB32008FAE4;
	fma.rn.f64 	%fd649, %fd642, %fd648, 0d3F6AAE60A66D2161;
	fma.rn.f64 	%fd650, %fd642, %fd649, 0d3FA1A38E2360EA54;
	fma.rn.f64 	%fd651, %fd642, 0d0000000000000000, 0d3E956EB4AD52BBC5;
	fma.rn.f64 	%fd652, %fd642, %fd651, 0dBEFFFE1C4798B42E;
	fma.rn.f64 	%fd653, %fd642, %fd652, 0d3F62A464CABEF674;
	fma.rn.f64 	%fd654, %fd642, %fd653, 0dBFB10125838267F6;
	fma.rn.f64 	%fd655, %fd642, %fd654, 0d3FF0000000000000;
	div.rn.f64 	%fd656, %fd650, %fd655;
	fma.rn.f64 	%fd657, %fd642, 0d0000000000000000, 0d3D68CBE8F14BC87E;
	fma.rn.f64 	%fd658, %fd642, %fd657, 0d3DE646D09C5B1102;
	fma.rn.f64 	%fd659, %fd642, %fd658, 0d3E57D6D26BC2687E;
	fma.rn.f64 	%fd660, %fd642, %fd659, 0d3EBEEDCCCA88C12B;
	fma.rn.f64 	%fd661, %fd642, %fd660, 0d3F20D988DD895E7C;
	fma.rn.f64 	%fd662, %fd642, %fd661, 0d3F7645A50FCD1E49;
	fma.rn.f64 	%fd663, %fd642, %fd662, 0d3FCB33729A2CA9AE;
	fma.rn.f64 	%fd664, %fd642, 0d0000000000000000, 0d3E5A0E55DDD1DBDF;
	fma.rn.f64 	%fd665, %fd642, %fd664, 0d3ED0488CEFCE8A64;
	fma.rn.f64 	%fd666, %fd642, %fd665, 0d3EF4097D3C8907D5;
	fma.rn.f64 	%fd667, %fd642, %fd666, 0dBF8723838A6AB3F0;
	fma.rn.f64 	%fd668, %fd642, %fd667, 0d3FF0000000000000;
	div.rn.f64 	%fd669, %fd663, %fd668;
	mul.f64 	%fd670, %fd861, %fd669;
	add.s64 	%rd51, %rd49, %rd47;
	ld.global.f64 	%fd671, [%rd51];
	sub.f64 	%fd672, %fd656, %fd671;
	fma.rn.f64 	%fd673, %fd670, %fd672, %fd671;
	st.global.f64 	[%rd51], %fd673;
	ld.global.f64 	%fd674, [%rd1];
	fma.rn.f64 	%fd675, %fd674, 0d0000000000000000, 0d3D70785AC6177C25;
	fma.rn.f64 	%fd676, %fd674, %fd675, 0d3E026724D59F1E20;
	fma.rn.f64 	%fd677, %fd674, %fd676, 0d3E80F0EF5B70A0C5;
	fma.rn.f64 	%fd678, %fd674, %fd677, 0d3EF0A4CC275B19C5;
	fma.rn.f64 	%fd679, %fd674, %fd678, 0d3F529C576575C42D;
	fma.rn.f64 	%fd680, %fd674, %fd679, 0d3FA6B201BFE704CD;
	fma.rn.f64 	%fd681, %fd674, %fd680, 0d3FE7CEBF740A8B05;
	fma.rn.f64 	%fd682, %fd674, 0d0000000000000000, 0d3E9120C27B94DD0A;
	fma.rn.f64 	%fd683, %fd674, %fd682, 0d3ECF548F3039217A;
	fma.rn.f64 	%fd684, %fd674, %fd683, 0d3F5D005D67CB99D0;
	fma.rn.f64 	%fd685, %fd674, %fd684, 0d3F9A09D0EF7644FF;
	fma.rn.f64 	%fd686, %fd674, %fd685, 0d3FF0000000000000;
	div.rn.f64 	%fd687, %fd681, %fd686;
	fma.rn.f64 	%fd688, %fd674, 0d0000000000000000, 0d3C9F2F0CE4902FC5;
	fma.rn.f64 	%fd689, %fd674, %fd688, 0d3D1CCCB8D757C3C8;
	fma.rn.f64 	%fd690, %fd674, %fd689, 0dBD7D698BFAA701D7;
	fma.rn.f64 	%fd691, %fd674, %fd690, 0d3DF5E0C7C889D5FF;
	fma.rn.f64 	%fd692, %fd674, %fd691, 0d3E48634F6A920CCC;
	fma.rn.f64 	%fd693, %fd674, %fd692, 0d3EC4209145F43328;
	fma.rn.f64 	%fd694, %fd674, %fd693, 0d3F1CE2CFD2801535;
	fma.rn.f64 	%fd695, %fd674, %fd694, 0d3F7C8B508A002317;
	fma.rn.f64 	%fd696, %fd674, %fd695, 0d3FB438ED0E96B40A;
	fma.rn.f64 	%fd697, %fd674, %fd696, 0d3FF81BFBAE34734A;
	fma.rn.f64 	%fd698, %fd674, 0d0000000000000000, 0d3DFEC2E0DA6F27DB;
	fma.rn.f64 	%fd699, %fd674, %fd698, 0d3E618283DC4F8D75;
	fma.rn.f64 	%fd700, %fd674, %fd699, 0d3EAF3D11C8195476;
	fma.rn.f64 	%fd701, %fd674, %fd700, 0d3EA645EFDDE43A39;
	fma.rn.f64 	%fd702, %fd674, %fd701, 0d3F6EA9C6C86857F2;
	fma.rn.f64 	%fd703, %fd674, %fd702, 0dBFB16F216388BE7C;
	fma.rn.f64 	%fd704, %fd674, %fd703, 0d3FF0000000000000;
	div.rn.f64 	%fd705, %fd697, %fd704;
	mul.f64 	%fd706, %fd861, %fd705;
	add.s64 	%rd52, %rd2, %rd47;
	add.s64 	%rd53, %rd52, %rd47;
	ld.global.f64 	%fd707, [%rd53];
	sub.f64 	%fd708, %fd687, %fd707;
	fma.rn.f64 	%fd709, %fd706, %fd708, %fd707;
	st.global.f64 	[%rd53], %fd709;
	ld.global.f64 	%fd710, [%rd1];
	fma.rn.f64 	%fd711, %fd710, 0d0000000000000000, 0d3CFA87471B927A84;
	fma.rn.f64 	%fd712, %fd710, %fd711, 0d3D6D5F5A86D042FD;
	fma.rn.f64 	%fd713, %fd710, %fd712, 0dBDFC85490ECD46E9;
	fma.rn.f64 	%fd714, %fd710, %fd713, 0d3E6D4692B9F7A7E6;
	fma.rn.f64 	%fd715, %fd710, %fd714, 0dBED05C00D204A58E;
	fma.rn.f64 	%fd716, %fd710, %fd715, 0d3F2688796D64D357;
	fma.rn.f64 	%fd717, %fd710, %fd716, 0dBF726AB54469CA95;
	fma.rn.f64 	%fd718, %fd710, %fd717, 0d3FABCDD60D149323;
	fma.rn.f64 	%fd719, %fd710, 0d0000000000000000, 0d3E8AC234706DC403;
	fma.rn.f64 	%fd720, %fd710, %fd719, 0d3EF0C9E96A32B2C2;
	fma.rn.f64 	%fd721, %fd710, %fd720, 0d3F5AABD5804E2BBE;
	fma.rn.f64 	%fd722, %fd710, %fd721, 0d3FAAC971AA1565C0;
	fma.rn.f64 	%fd723, %fd710, %fd722, 0d3FF0000000000000;
	div.rn.f64 	%fd724, %fd718, %fd723;
	fma.rn.f64 	%fd725, %fd710, 0d0000000000000000, 0d3C40F1A0CC1312A2;
	fma.rn.f64 	%fd726, %fd710, %fd725, 0d3CBDD9CE912526CF;
	fma.rn.f64 	%fd727, %fd710, %fd726, 0d3D279A3AAE7939CE;
	fma.rn.f64 	%fd728, %fd710, %fd727, 0d3D8658D2C73D7578;
	fma.rn.f64 	%fd729, %fd710, %fd728, 0d3DDE22E1A478E03D;
	fma.rn.f64 	%fd730, %fd710, %fd729, 0d3E30E457AFE7CCDD;
	fma.rn.f64 	%fd731, %fd710, %fd730, 0d3E81216D8E23ECE1;
	fma.rn.f64 	%fd732, %fd710, %fd731, 0d3ECD84E4782C07BF;
	fma.rn.f64 	%fd733, %fd710, %fd732, 0d3F13838D43693AEB;
	fma.rn.f64 	%fd734, %fd710, %fd733, 0d3F5166501C71D030;
	fma.rn.f64 	%fd735, %fd710, %fd734, 0d3F81E1233B8595CA;
	fma.rn.f64 	%fd736, %fd710, 0d0000000000000000, 0d3B8C07C6FE7B69D2;
	fma.rn.f64 	%fd737, %fd710, %fd736, 0d3C167DDFBB958662;
	fma.rn.f64 	%fd738, %fd710, %fd737, 0d3CBE1D139CC9367B;
	fma.rn.f64 	%fd739, %fd710, %fd738, 0d3D38CCED03B370BA;
	fma.rn.f64 	%fd740, %fd710, %fd739, 0d3DA3B1FF52D6F3CD;
	fma.rn.f64 	%fd741, %fd710, %fd740, 0d3E0387BEB9CA03AB;
	fma.rn.f64 	%fd742, %fd710, %fd741, 0d3E5BA7F645D577E9;
	fma.rn.f64 	%fd743, %fd710, %fd742, 0d3EADA4915B75BB50;
	fma.rn.f64 	%fd744, %fd710, %fd743, 0d3EF9A8C30FC8FFB9;
	fma.rn.f64 	%fd745, %fd710, %fd744, 0d3F43C1BDE9394387;
	fma.rn.f64 	%fd746, %fd710, %fd745, 0d3F85A93997D7AA17;
	fma.rn.f64 	%fd747, %fd710, %fd746, 0d3FAB63E000AE4612;
	fma.rn.f64 	%fd748, %fd710, %fd747, 0d3FF0000000000000;
	div.rn.f64 	%fd749, %fd735, %fd748;
	mul.f64 	%fd750, %fd861, %fd749;
	ld.global.f64 	%fd751, [%rd52];
	sub.f64 	%fd752, %fd724, %fd751;
	fma.rn.f64 	%fd753, %fd750, %fd752, %fd751;
	st.global.f64 	[%rd52], %fd753;
	ld.global.f64 	%fd754, [%rd1];
	fma.rn.f64 	%fd755, %fd754, 0d0000000000000000, 0d3E68B40CCC05A1A9;
	fma.rn.f64 	%fd756, %fd754, %fd755, 0d3ED4F30F877502D1;
	fma.rn.f64 	%fd757, %fd754, %fd756, 0d3F3E74E66E9B7796;
	fma.rn.f64 	%fd758, %fd754, %fd757, 0d3F9256A77605189E;
	fma.rn.f64 	%fd759, %fd754, %fd758, 0d3FD56832BAD292BC;
	fma.rn.f64 	%fd760, %fd754, 0d0000000000000000, 0dBCEA0E5B397B6888;
	fma.rn.f64 	%fd761, %fd754, %fd760, 0dBD632F7E92509F8A;
	fma.rn.f64 	%fd762, %fd754, %fd761, 0d3DE849FAE653D1E1;
	fma.rn.f64 	%fd763, %fd754, %fd762, 0d3E80310BDA60DDEB;
	fma.rn.f64 	%fd764, %fd754, %fd763, 0d3EF11954353E4C2F;
	fma.rn.f64 	%fd765, %fd754, %fd764, 0d3F564BC6CF47A187;
	fma.rn.f64 	%fd766, %fd754, %fd765, 0d3FAC62FB2B6F9FD8;
	fma.rn.f64 	%fd767, %fd754, %fd766, 0d3FF0000000000000;
	div.rn.f64 	%fd768, %fd759, %fd767;
	fma.rn.f64 	%fd769, %fd754, 0d0000000000000000, 0d3BBC68F9B2624353;
	fma.rn.f64 	%fd770, %fd754, %fd769, 0d3C596C5424DEBAEE;
	fma.rn.f64 	%fd771, %fd754, %fd770, 0d3CD0896D6404C02E;
	fma.rn.f64 	%fd772, %fd754, %fd771, 0d3D34963CEB1C5142;
	fma.rn.f64 	%fd773, %fd754, %fd772, 0d3D8F7D0B12F19DE4;
	fma.rn.f64 	%fd774, %fd754, %fd773, 0d3DE3AE75213225F5;
	fma.rn.f64 	%fd775, %fd754, %fd774, 0d3E39A5E877993BBF;
	fma.rn.f64 	%fd776, %fd754, %fd775, 0d3E9057F5BC717883;
	fma.rn.f64 	%fd777, %fd754, %fd776, 0d3EE06BDB7DE07EEA;
	fma.rn.f64 	%fd778, %fd754, %fd777, 0d3F28823BF4943A09;
	fma.rn.f64 	%fd779, %fd754, %fd778, 0d3F687FA6D133B6E8;
	fma.rn.f64 	%fd780, %fd754, %fd779, 0d3F9EF0BFCC136A06;
	fma.rn.f64 	%fd781, %fd754, 0d0000000000000000, 0d3CAE72E03FF79816;
	fma.rn.f64 	%fd782, %fd754, %fd781, 0d3D20D99112582099;
	fma.rn.f64 	%fd783, %fd754, %fd782, 0d3D7FBDB42EB7DDDF;
	fma.rn.f64 	%fd784, %fd754, %fd783, 0d3DDC1185771D4271;
	fma.rn.f64 	%fd785, %fd754, %fd784, 0d3E3E3A2F450E8F20;
	fma.rn.f64 	%fd786, %fd754, %fd785, 0d3E8E9365401FE3E8;
	fma.rn.f64 	%fd787, %fd754, %fd786, 0d3EACAED55394CBB6;
	fma.rn.f64 	%fd788, %fd754, %fd787, 0d3F17AE04C6D5408E;
	fma.rn.f64 	%fd789, %fd754, %fd788, 0d3F7707536D2CB637;
	fma.rn.f64 	%fd790, %fd754, %fd789, 0dBFB6B0858EF73E67;
	fma.rn.f64 	%fd791, %fd754, %fd790, 0d3FF0000000000000;
	div.rn.f64 	%fd792, %fd780, %fd791;
	mul.f64 	%fd793, %fd861, %fd792;
	ld.global.f64 	%fd794, [%rd2];
	sub.f64 	%fd795, %fd768, %fd794;
	fma.rn.f64 	%fd796, %fd793, %fd795, %fd794;
	st.global.f64 	[%rd2], %fd796;
	ld.global.f64 	%fd797, [%rd1];
	fma.rn.f64 	%fd798, %fd797, 0d0000000000000000, 0dBAD79BBA3F179CE4;
	fma.rn.f64 	%fd799, %fd797, %fd798, 0dBB357C2C0F55FBF1;
	fma.rn.f64 	%fd800, %fd797, %fd799, 0d3BA12E185EF5DAF2;
	fma.rn.f64 	%fd801, %fd797, %fd800, 0d3C01122BD824B0AE;
	fma.rn.f64 	%fd802, %fd797, %fd801, 0dBC5286E11A5327FD;
	fma.rn.f64 	%fd803, %fd797, %fd802, 0dBCB2BC9DAD91B36B;
	fma.rn.f64 	%fd804, %fd797, %fd803, 0d3CF203370ADCECC2;
	fma.rn.f64 	%fd805, %fd797, %fd804, 0d3D50BBFF302F15D4;
	fma.rn.f64 	%fd806, %fd797, %fd805, 0dBD7F48EC7C9FDF67;
	fma.rn.f64 	%fd807, %fd797, %fd806, 0dBDD4AA2150E3E022;
	fma.rn.f64 	%fd808, %fd797, %fd807, 0d3DF1AF8E0E14440D;
	fma.rn.f64 	%fd809, %fd797, %fd808, 0d3E2FB997A100DD01;
	fma.rn.f64 	%fd810, %fd797, 0d0000000000000000, 0d3DD6FED3E2E063F5;
	fma.rn.f64 	%fd811, %fd797, %fd810, 0d3E670E251200FD27;
	fma.rn.f64 	%fd812, %fd797, %fd811, 0d3EE2928AAA4A85E5;
	fma.rn.f64 	%fd813, %fd797, %fd812, 0d3F4E100C31F4A5DA;
	fma.rn.f64 	%fd814, %fd797, %fd813, 0d3FA874316258E87A;
	fma.rn.f64 	%fd815, %fd797, %fd814, 0d3FF0000000000000;
	div.rn.f64 	%fd816, %fd809, %fd815;
	fma.rn.f64 	%fd817, %fd797, 0d0000000000000000, 0d3F587427BCC092B9;
	fma.rn.f64 	%fd818, %fd797, 0d0000000000000000, 0d3FF0000000000000;
	div.rn.f64 	%fd819, %fd817, %fd818;
	mul.f64 	%fd820, %fd861, %fd819;
	ld.global.f64 	%fd821, [%rd8];
	sub.f64 	%fd822, %fd816, %fd821;
	fma.rn.f64 	%fd823, %fd820, %fd822, %fd821;
	st.global.f64 	[%rd8], %fd823;
	ld.global.f64 	%fd824, [%rd1];
	fma.rn.f64 	%fd825, %fd824, 0d0000000000000000, 0dBD1E18B97886E5B2;
	fma.rn.f64 	%fd826, %fd824, %fd825, 0d3D97065A483659A2;
	fma.rn.f64 	%fd827, %fd824, %fd826, 0dBDFFE2E940306519;
	fma.rn.f64 	%fd828, %fd824, %fd827, 0d3E5B80B2B19E09DF;
	fma.rn.f64 	%fd829, %fd824, %fd828, 0dBEB0A0677B04D645;
	fma.rn.f64 	%fd830, %fd824, %fd829, 0d3EFC16E363FE301D;
	fma.rn.f64 	%fd831, %fd824, %fd830, 0dBF3DDE238CDB9444;
	fma.rn.f64 	%fd832, %fd824, %fd831, 0d3F6E338EC39AC4D6;
	fma.rn.f64 	%fd833, %fd824, 0d0000000000000000, 0d3DB6F2EDE3755789;
	fma.rn.f64 	%fd834, %fd824, %fd833, 0d3E2DF4AE76F4E155;
	fma.rn.f64 	%fd835, %fd824, %fd834, 0d3EA3ABC8C5D44848;
	fma.rn.f64 	%fd836, %fd824, %fd835, 0d3F08D88A14445E99;
	fma.rn.f64 	%fd837, %fd824, %fd836, 0d3F6517119579490E;
	fma.rn.f64 	%fd838, %fd824, %fd837, 0d3FB35A9A35389CCD;
	fma.rn.f64 	%fd839, %fd824, %fd838, 0d3FF0000000000000;
	div.rn.f64 	%fd840, %fd832, %fd839;
	fma.rn.f64 	%fd841, %fd824, 0d0000000000000000, 0d3D670925D2C5917B;
	fma.rn.f64 	%fd842, %fd824, %fd841, 0d3DEA8A0F28EC70A0;
	fma.rn.f64 	%fd843, %fd824, %fd842, 0d3E5BAAC5335DC69D;
	fma.rn.f64 	%fd844, %fd824, %fd843, 0d3EC085549CB5319A;
	fma.rn.f64 	%fd845, %fd824, %fd844, 0d3F1937699BFD5146;
	fma.rn.f64 	%fd846, %fd824, %fd845, 0d3F68161CFA9E0969;
	fma.rn.f64 	%fd847, %fd824, %fd846, 0d3FAAA0E86A8F475D;
	fma.rn.f64 	%fd848, %fd824, 0d0000000000000000, 0d3E2790FD3105E510;
	fma.rn.f64 	%fd849, %fd824, %fd848, 0d3E8C46ABF253EAF7;
	fma.rn.f64 	%fd850, %fd824, %fd849, 0d3E88420D4A573073;
	fma.rn.f64 	%fd851, %fd824, %fd850, 0d3F61225321FBFF84;
	fma.rn.f64 	%fd852, %fd824, %fd851, 0dBF963CA9785F77C9;
	fma.rn.f64 	%fd853, %fd824, %fd852, 0d3FF0000000000000;
	div.rn.f64 	%fd854, %fd847, %fd853;
	mul.f64 	%fd855, %fd861, %fd854;
	ld.global.f64 	%fd856, [%rd5];
	sub.f64 	%fd857, %fd840, %fd856;
	fma.rn.f64 	%fd858, %fd855, %fd857, %fd856;
	st.global.f64 	[%rd5], %fd858;
$L__BB0_33:
	ret;

}


// ===== COMPILED SASS (sm_100) =====

	.target	sm_100

	.elftype	@"ET_EXEC"


//--------------------- .note.nv.tkinfo           --------------------------
	.section	.note.nv.tkinfo,"",@"SHT_NOTE"
	.sectionflags	@"SHF_NOTE_NV_TKINFO"
	.tkinfo
        /*0018*/ 	.word	0x00000002
        /*0030*/ 	.string	""
        /*0030*/ 	.string	"ptxas"
        /*0030*/ 	.string	"Cuda compilation tools, release 13.0, V13.0.88"
        /*0030*/ 	.string	"Build cuda_13.0.r13.0/compiler.36424714_0"
        /*0030*/ 	.string	"-arch sm_100 -m 64 "



//--------------------- .note.nv.cuinfo           --------------------------
	.section	.note.nv.cuinfo,"",@"SHT_NOTE"
	.sectionflags	@"SHF_NOTE_NV_CUINFO"
        /*0018*/ 	.short	0x0002
        /*001a*/ 	.short	0x0064
        /*001c*/ 	.short	0x0082
	.zero		2


//--------------------- .nv.info                  --------------------------
	.section	.nv.info,"",@"SHT_CUDA_INFO"
	.align	4


	//----- nvinfo : EIATTR_REGCOUNT
	.align		4
        /*0000*/ 	.byte	0x04, 0x2f
        /*0002*/ 	.short	(.L_1 - .L_0)
	.align		4
.L_0:
        /*0004*/ 	.word	index@(_ZN10SimpleTT0614actualCalcCudaEdiPKdS1_PdS2_)
        /*0008*/ 	.word	0x00000068


	//----- nvinfo : EIATTR_FRAME_SIZE
	.align		4
.L_1:
        /*000c*/ 	.byte	0x04, 0x11
        /*000e*/ 	.short	(.L_3 - .L_2)
	.align		4
.L_2:
        /*0010*/ 	.word	index@($__internal_1_$__cuda_sm20_div_rn_f64_full)
        /*0014*/ 	.word	0x00000000


	//----- nvinfo : EIATTR_FRAME_SIZE
	.align		4
.L_3:
        /*0018*/ 	.byte	0x04, 0x11
        /*001a*/ 	.short	(.L_5 - .L_4)
	.align		4
.L_4:
        /*001c*/ 	.word	index@($__internal_0_$__cuda_sm20_dblrcp_rn_slowpath_v3)
        /*0020*/ 	.word	0x00000000


	//----- nvinfo : EIATTR_FRAME_SIZE
	.align		4
.L_5:
        /*0024*/ 	.byte	0x04, 0x11
        /*0026*/ 	.short	(.L_7 - .L_6)
	.align		4
.L_6:
        /*0028*/ 	.word	index@(_ZN10SimpleTT0614actualCalcCudaEdiPKdS1_PdS2_)
        /*002c*/ 	.word	0x00000000


	//----- nvinfo : EIATTR_MIN_STACK_SIZE
	.align		4
.L_7:
        /*0030*/ 	.byte	0x04, 0x12
        /*0032*/ 	.short	(.L_9 - .L_8)
	.align		4
.L_8:
        /*0034*/ 	.word	index@(_ZN10SimpleTT0614actualCalcCudaEdiPKdS1_PdS2_)
        /*0038*/ 	.word	0x00000000
.L_9:


//--------------------- .nv.compat                --------------------------
	.section	.nv.compat,"",@"SHT_CUDA_COMPAT_INFO"
	.align	4
        /*0000*/ 	.byte	0x02, 0x09, 0x00, 0x00, 0x02, 0x02, 0x01, 0x00, 0x02, 0x05, 0x05, 0x00, 0x03, 0x07, 0x01, 0x01
        /*0010*/ 	.byte	0x02, 0x03, 0x00, 0x00, 0x02, 0x06, 0x01, 0x00, 0x04, 0x0b, 0x08, 0x00, 0x01, 0x00, 0x00, 0x00
        /*0020*/ 	.byte	0x00, 0x00, 0x00, 0x00


//--------------------- .nv.info._ZN10SimpleTT0614actualCalcCudaEdiPKdS1_PdS2_ --------------------------
	.section	.nv.info._ZN10SimpleTT0614actualCalcCudaEdiPKdS1_PdS2_,"",@"SHT_CUDA_INFO"
	.sectionflags	@""
	.align	4


	//----- nvinfo : EIATTR_CUDA_API_VERSION
	.align		4
        /*0000*/ 	.byte	0x04, 0x37
        /*0002*/ 	.short	(.L_11 - .L_10)
.L_10:
        /*0004*/ 	.word	0x00000082


	//----- nvinfo : EIATTR_KPARAM_INFO
	.align		4
.L_11:
        /*0008*/ 	.byte	0x04, 0x17
        /*000a*/ 	.short	(.L_13 - .L_12)
.L_12:
        /*000c*/ 	.word	0x00000000
        /*0010*/ 	.short	0x0005
        /*0012*/ 	.short	0x0028
        /*0014*/ 	.byte	0x00, 0xf5, 0x21, 0x00


	//----- nvinfo : EIATTR_KPARAM_INFO
	.align		4
.L_13:
        /*0018*/ 	.byte	0x04, 0x17
        /*001a*/ 	.short	(.L_15 - .L_14)
.L_14:
        /*001c*/ 	.word	0x00000000
        /*0020*/ 	.short	0x0004
        /*0022*/ 	.short	0x0020
        /*0024*/ 	.byte	0x00, 0xf5, 0x21, 0x00


	//----- nvinfo : EIATTR_KPARAM_INFO
	.align		4
.L_15:
        /*0028*/ 	.byte	0x04, 0x17
        /*002a*/ 	.short	(.L_17 - .L_16)
.L_16:
        /*002c*/ 	.word	0x00000000
        /*0030*/ 	.short	0x0003
        /*0032*/ 	.short	0x0018
        /*0034*/ 	.byte	0x00, 0xf5, 0x21, 0x00


	//----- nvinfo : EIATTR_KPARAM_INFO
	.align		4
.L_17:
        /*0038*/ 	.byte	0x04, 0x17
        /*003a*/ 	.short	(.L_19 - .L_18)
.L_18:
        /*003c*/ 	.word	0x00000000
        /*0040*/ 	.short	0x0002
        /*0042*/ 	.short	0x0010
        /*0044*/ 	.byte	0x00, 0xf5, 0x21, 0x00


	//----- nvinfo : EIATTR_KPARAM_INFO
	.align		4
.L_19:
        /*0048*/ 	.byte	0x04, 0x17
        /*004a*/ 	.short	(.L_21 - .L_20)
.L_20:
        /*004c*/ 	.word	0x00000000
        /*0050*/ 	.short	0x0001
        /*0052*/ 	.short	0x0008
        /*0054*/ 	.byte	0x00, 0xf0, 0x11, 0x00


	//----- nvinfo : EIATTR_KPARAM_INFO
	.align		4
.L_21:
        /*0058*/ 	.byte	0x04, 0x17
        /*005a*/ 	.short	(.L_23 - .L_22)
.L_22:
        /*005c*/ 	.word	0x00000000
        /*0060*/ 	.short	0x0000
        /*0062*/ 	.short	0x0000
        /*0064*/ 	.byte	0x00, 0xf0, 0x21, 0x00


	//----- nvinfo : EIATTR_SPARSE_MMA_MASK
	.align		4
.L_23:
        /*0068*/ 	.byte	0x03, 0x50
        /*006a*/ 	.short	0x0000


	//----- nvinfo : EIATTR_MAXREG_COUNT
	.align		4
        /*006c*/ 	.byte	0x03, 0x1b
        /*006e*/ 	.short	0x00ff


	//----- nvinfo : EIATTR_MERCURY_ISA_VERSION
	.align		4
        /*0070*/ 	.byte	0x03, 0x5f
        /*0072*/ 	.short	0x0101


	//----- nvinfo : EIATTR_VRC_CTA_INIT_COUNT
	.align		4
        /*0074*/ 	.byte	0x02, 0x4a
	.zero		1
	.zero		1


	//----- nvinfo : EIATTR_EXIT_INSTR_OFFSETS
	.align		4
        /*0078*/ 	.byte	0x04, 0x1c
        /*007a*/ 	.short	(.L_25 - .L_24)


	//   ....[0]....
.L_24:
        /*007c*/ 	.word	0x00000070


	//   ....[1]....
        /*0080*/ 	.word	0x0000ac00


	//----- nvinfo : EIATTR_CRS_STACK_SIZE
	.align		4
.L_25:
        /*0084*/ 	.byte	0x04, 0x1e
        /*0086*/ 	.short	(.L_27 - .L_26)
.L_26:
        /*0088*/ 	.word	0x00000000


	//----- nvinfo : EIATTR_CBANK_PARAM_SIZE
	.align		4
.L_27:
        /*008c*/ 	.byte	0x03, 0x19
        /*008e*/ 	.short	0x0030


	//----- nvinfo : EIATTR_PARAM_CBANK
	.align		4
        /*0090*/ 	.byte	0x04, 0x0a
        /*0092*/ 	.short	(.L_29 - .L_28)
	.align		4
.L_28:
        /*0094*/ 	.word	index@(.nv.constant0._ZN10SimpleTT0614actualCalcCudaEdiPKdS1_PdS2_)
        /*0098*/ 	.short	0x0380
        /*009a*/ 	.short	0x0030


	//----- nvinfo : EIATTR_SW_WAR
	.align		4
.L_29:
        /*009c*/ 	.byte	0x04, 0x36
        /*009e*/ 	.short	(.L_31 - .L_30)
.L_30:
        /*00a0*/ 	.word	0x00000008
.L_31:


//--------------------- .nv.callgraph             --------------------------
	.section	.nv.callgraph,"",@"SHT_CUDA_CALLGRAPH"
	.align	4
	.sectionentsize	8
	.align		4
        /*0000*/ 	.word	0x00000000
	.align		4
        /*0004*/ 	.word	0xffffffff
	.align		4
        /*0008*/ 	.word	0x00000000
	.align		4
        /*000c*/ 	.word	0xfffffffe
	.align		4
        /*0010*/ 	.word	0x00000000
	.align		4
        /*0014*/ 	.word	0xfffffffd
	.align		4
        /*0018*/ 	.word	0x00000000
	.align		4
        /*001c*/ 	.word	0xfffffffc


//--------------------- .text._ZN10SimpleTT0614actualCalcCudaEdiPKdS1_PdS2_ --------------------------
	.section	.text._ZN10SimpleTT0614actualCalcCudaEdiPKdS1_PdS2_,"ax",@progbits
	.align	128
        .global         _ZN10SimpleTT0614actualCalcCudaEdiPKdS1_PdS2_
        .type           _ZN10SimpleTT0614actualCalcCudaEdiPKdS1_PdS2_,@function
        .size           _ZN10SimpleTT0614actualCalcCudaEdiPKdS1_PdS2_,(.L_x_100 - _ZN10SimpleTT0614actualCalcCudaEdiPKdS1_PdS2_)
        .other          _ZN10SimpleTT0614actualCalcCudaEdiPKdS1_PdS2_,@"STO_CUDA_ENTRY STV_DEFAULT"
_ZN10SimpleTT0614actualCalcCudaEdiPKdS1_PdS2_:
.text._ZN10SimpleTT0614actualCalcCudaEdiPKdS1_PdS2_:
[----:B------:R-:W-:Y:S01]  /*0000*/  LDC R1, c[0x0][0x37c] ;  /* 0x0000df00ff017b82 */ /* 0x000fe20000000800 */
[----:B------:R-:W0:Y:S07]  /*0010*/  S2R R3, SR_TID.X ;  /* 0x0000000000037919 */ /* 0x000e2e0000002100 */
[----:B------:R-:W0:Y:S08]  /*0020*/  S2UR UR4, SR_CTAID.X ;  /* 0x00000000000479c3 */ /* 0x000e300000002500 */
[----:B------:R-:W0:Y:S08]  /*0030*/  LDC R6, c[0x0][0x360] ;  /* 0x0000d800ff067b82 */ /* 0x000e300000000800 */
[----:B------:R-:W1:Y:S01]  /*0040*/  LDC R49, c[0x0][0x388] ;  /* 0x0000e200ff317b82 */ /* 0x000e620000000800 */
[----:B0-----:R-:W-:-:S05]  /*0050*/  IMAD R6, R6, UR4, R3 ;  /* 0x0000000406067c24 */ /* 0x001fca000f8e0203 */
[----:B-1----:R-:W-:-:S13]  /*0060*/  ISETP.GT.AND P0, PT, R6, R49, PT ;  /* 0x000000310600720c */ /* 0x002fda0003f04270 */
[----:B------:R-:W-:Y:S05]  /*0070*/  @P0 EXIT ;  /* 0x000000000000094d */ /* 0x000fea0003800000 */
[----:B------:R-:W0:Y:S01]  /*0080*/  LDC.64 R86, c[0x0][0x3a8] ;  /* 0x0000ea00ff567b82 */ /* 0x000e220000000a00 */
[----:B------:R-:W1:Y:S07]  /*0090*/  LDCU.64 UR4, c[0x0][0x358] ;  /* 0x00006b00ff0477ac */ /* 0x000e6e0008000a00 */
[----:B------:R-:W2:Y:S01]  /*00a0*/  LDC.64 R94, c[0x0][0x390] ;  /* 0x0000e400ff5e7b82 */ /* 0x000ea20000000a00 */
[----:B0-----:R-:W-:-:S05]  /*00b0*/  IMAD.WIDE R86, R6, 0x8, R86 ;  /* 0x0000000806567825 */ /* 0x001fca00078e0256 */
[----:B-1----:R0:W5:Y:S01]  /*00c0*/  LDG.E.64 R82, desc[UR4][R86.64] ;  /* 0x0000000456527981 */ /* 0x002162000c1e1b00 */
[----:B------:R-:W-:-:S04]  /*00d0*/  IMAD.WIDE R78, R49, 0x8, R86 ;  /* 0x00000008314e7825 */ /* 0x000fc800078e0256 */
[C---:B------:R-:W-:Y:S02]  /*00e0*/  IMAD.WIDE R76, R49.reuse, 0x8, R78 ;  /* 0x00000008314c7825 */ /* 0x040fe400078e024e */
[----:B------:R-:W5:Y:S02]  /*00f0*/  LDG.E.64 R78, desc[UR4][R78.64] ;  /* 0x000000044e4e7981 */ /* 0x000f64000c1e1b00 */
[C---:B------:R-:W-:Y:S02]  /*0100*/  IMAD.WIDE R84, R49.reuse, 0x8, R76 ;  /* 0x0000000831547825 */ /* 0x040fe400078e024c */
[----:B------:R-:W5:Y:S02]  /*0110*/  LDG.E.64 R76, desc[UR4][R76.64] ;  /* 0x000000044c4c7981 */ /* 0x000f64000c1e1b00 */
[C---:B------:R-:W-:Y:S02]  /*0120*/  IMAD.WIDE R72, R49.reuse, 0x8, R84 ;  /* 0x0000000831487825 */ /* 0x040fe400078e0254 */
[----:B------:R0:W5:Y:S02]  /*0130*/  LDG.E.64 R74, desc[UR4][R84.64] ;  /* 0x00000004544a7981 */ /* 0x000164000c1e1b00 */
[----:B------:R-:W-:-:S02]  /*0140*/  IMAD.WIDE R70, R49, 0x8, R72 ;  /* 0x0000000831467825 */ /* 0x000fc400078e0248 */
[----:B------:R-:W5:Y:S02]  /*0150*/  LDG.E.64 R72, desc[UR4][R72.64] ;  /* 0x0000000448487981 */ /* 0x000f64000c1e1b00 */
[C---:B------:R-:W-:Y:S02]  /*0160*/  IMAD.WIDE R68, R49.reuse, 0x8, R70 ;  /* 0x0000000831447825 */ /* 0x040fe400078e0246 */
[----:B------:R-:W5:Y:S02]  /*0170*/  LDG.E.64 R70, desc[UR4][R70.64] ;  /* 0x0000000446467981 */ /* 0x000f64000c1e1b00 */
[C---:B------:R-:W-:Y:S02]  /*0180*/  IMAD.WIDE R66, R49.reuse, 0x8, R68 ;  /* 0x0000000831427825 */ /* 0x040fe400078e0244 */
[----:B------:R-:W5:Y:S02]  /*0190*/  LDG.E.64 R68, desc[UR4][R68.64] ;  /* 0x0000000444447981 */ /* 0x000f64000c1e1b00 */
        /* <DEDUP_REMOVED lines=11> */
[----:B------:R-:W5:Y:S04]  /*0250*/  LDG.E.64 R56, desc[UR4][R56.64] ;  /* 0x0000000438387981 */ /* 0x000f68000c1e1b00 */
[----:B------:R-:W3:Y:S01]  /*0260*/  LDG.E.64 R2, desc[UR4][R4.64] ;  /* 0x0000000404027981 */ /* 0x000ee2000c1e1b00 */
[----:B------:R-:W-:-:S04]  /*0270*/  IMAD.WIDE R54, R49, 0x8, R4 ;  /* 0x0000000831367825 */ /* 0x000fc800078e0204 */
[----:B--2---:R-:W-:-:S04]  /*0280*/  IMAD.WIDE R94, R6, 0x8, R94 ;  /* 0x00000008065e7825 */ /* 0x004fc800078e025e */
[C---:B------:R-:W-:Y:S01]  /*0290*/  IMAD.WIDE R52, R49.reuse, 0x8, R54 ;  /* 0x0000000831347825 */ /* 0x040fe200078e0236 */
[----:B------:R0:W5:Y:S04]  /*02a0*/  LDG.E.64 R80, desc[UR4][R94.64] ;  /* 0x000000045e507981 */ /* 0x000168000c1e1b00 */
[----:B------:R-:W5:Y:S01]  /*02b0*/  LDG.E.64 R54, desc[UR4][R54.64] ;  /* 0x0000000436367981 */ /* 0x000f62000c1e1b00 */
[----:B------:R-:W-:-:S03]  /*02c0*/  IMAD.WIDE R50, R49, 0x8, R52 ;  /* 0x0000000831327825 */ /* 0x000fc600078e0234 */
[----:B------:R-:W5:Y:S01]  /*02d0*/  LDG.E.64 R52, desc[UR4][R52.64] ;  /* 0x0000000434347981 */ /* 0x000f62000c1e1b00 */
[----:B------:R-:W-:-:S03]  /*02e0*/  IMAD.WIDE R16, R49, 0x8, R50 ;  /* 0x0000000831107825 */ /* 0x000fc600078e0232 */
[----:B------:R-:W5:Y:S01]  /*02f0*/  LDG.E.64 R50, desc[UR4][R50.64] ;  /* 0x0000000432327981 */ /* 0x000f62000c1e1b00 */
[----:B------:R-:W-:-:S03]  /*0300*/  IMAD.WIDE R48, R49, 0x8, R16 ;  /* 0x0000000831307825 */ /* 0x000fc600078e0210 */
[----:B------:R-:W5:Y:S04]  /*0310*/  LDG.E.64 R16, desc[UR4][R16.64] ;  /* 0x0000000410107981 */ /* 0x000f68000c1e1b00 */
[----:B------:R-:W5:Y:S01]  /*0320*/  LDG.E.64 R48, desc[UR4][R48.64] ;  /* 0x0000000430307981 */ /* 0x000f62000c1e1b00 */
[----:B------:R-:W-:Y:S01]  /*0330*/  IMAD.MOV.U32 R12, RZ, RZ, 0x1 ;  /* 0x00000001ff0c7424 */ /* 0x000fe200078e00ff */
[----:B------:R-:W-:Y:S01]  /*0340*/  BSSY.RECONVERGENT B1, `(.L_x_0) ;  /* 0x0000016000017945 */ /* 0x000fe20003800200 */
[----:B---3--:R-:W-:-:S08]  /*0350*/  DMUL R8, R2, 2000 ;  /* 0x409f400002087828 */ /* 0x008fd00000000000 */
[----:B------:R-:W-:-:S06]  /*0360*/  DADD R10, R8, 1 ;  /* 0x3ff00000080a7429 */ /* 0x000fcc0000000000 */
[----:B------:R-:W1:Y:S02]  /*0370*/  MUFU.RCP64H R13, R11 ;  /* 0x0000000b000d7308 */ /* 0x000e640000001800 */
[----:B-1----:R-:W-:-:S08]  /*0380*/  DFMA R14, -R10, R12, 1 ;  /* 0x3ff000000a0e742b */ /* 0x002fd0000000010c */
[----:B------:R-:W-:-:S08]  /*0390*/  DFMA R14, R14, R14, R14 ;  /* 0x0000000e0e0e722b */ /* 0x000fd0000000000e */
[----:B------:R-:W-:-:S08]  /*03a0*/  DFMA R14, R12, R14, R12 ;  /* 0x0000000e0c0e722b */ /* 0x000fd0000000000c */
[----:B------:R-:W-:-:S08]  /*03b0*/  DFMA R12, -R10, R14, 1 ;  /* 0x3ff000000a0c742b */ /* 0x000fd0000000010e */
[----:B------:R-:W-:-:S08]  /*03c0*/  DFMA R12, R14, R12, R14 ;  /* 0x0000000c0e0c722b */ /* 0x000fd0000000000e */
[----:B------:R-:W-:-:S08]  /*03d0*/  DMUL R44, R8, R12 ;  /* 0x0000000c082c7228 */ /* 0x000fd00000000000 */
[----:B------:R-:W-:-:S08]  /*03e0*/  DFMA R14, -R10, R44, R8 ;  /* 0x0000002c0a0e722b */ /* 0x000fd00000000108 */
[----:B------:R-:W-:Y:S01]  /*03f0*/  DFMA R44, R12, R14, R44 ;  /* 0x0000000e0c2c722b */ /* 0x000fe2000000002c */
[----:B------:R-:W-:-:S09]  /*0400*/  FSETP.GEU.AND P1, PT, |R9|, 6.5827683646048100446e-37, PT ;  /* 0x036000000900780b */ /* 0x000fd20003f2e200 */
[----:B------:R-:W-:-:S05]  /*0410*/  FFMA R0, RZ, R11, R45 ;  /* 0x0000000bff007223 */ /* 0x000fca000000002d */
[----:B------:R-:W-:Y:S01]  /*0420*/  FSETP.GT.AND P0, PT, |R0|, 1.469367938527859385e-39, PT ;  /* 0x001000000000780b */ /* 0x000fe20003f04200 */
[----:B------:R-:W-:-:S08]  /*0430*/  DMUL R20, R2, 4000 ;  /* 0x40af400002147828 */ /* 0x000fd00000000000 */
[----:B------:R-:W-:-:S04]  /*0440*/  DMUL R20, R20, R20 ;  /* 0x0000001414147228 */ /* 0x000fc80000000000 */
[----:B0-----:R-:W-:Y:S07]  /*0450*/  @P0 BRA P1, `(.L_x_1) ;  /* 0x0000000000100947 */ /* 0x001fee0000800000 */
[----:B------:R-:W-:-:S07]  /*0460*/  MOV R0, 0x480 ;  /* 0x0000048000007802 */ /* 0x000fce0000000f00 */
[----:B-----5:R-:W-:Y:S05]  /*0470*/  CALL.REL.NOINC `($__internal_1_$__cuda_sm20_div_rn_f64_full) ;  /* 0x000000a800907944 */ /* 0x020fea0003c00000 */
[----:B------:R-:W-:Y:S02]  /*0480*/  IMAD.MOV.U32 R44, RZ, RZ, R8 ;  /* 0x000000ffff2c7224 */ /* 0x000fe400078e0008 */
[----:B------:R-:W-:-:S07]  /*0490*/  IMAD.MOV.U32 R45, RZ, RZ, R7 ;  /* 0x000000ffff2d7224 */ /* 0x000fce00078e0007 */
.L_x_1:
[----:B------:R-:W-:Y:S05]  /*04a0*/  BSYNC.RECONVERGENT B1 ;  /* 0x0000000000017941 */ /* 0x000fea0003800200 */
.L_x_0:
[----:B------:R-:W-:Y:S01]  /*04b0*/  DADD R10, R20, 1 ;  /* 0x3ff00000140a7429 */ /* 0x000fe20000000000 */
[----:B------:R-:W-:Y:S01]  /*04c0*/  IMAD.MOV.U32 R8, RZ, RZ, 0x1 ;  /* 0x00000001ff087424 */ /* 0x000fe200078e00ff */
[----:B------:R-:W-:Y:S01]  /*04d0*/  MOV R18, 0x51ff630a ;  /* 0x51ff630a00127802 */ /* 0x000fe20000000f00 */
[----:B------:R-:W-:Y:S01]  /*04e0*/  IMAD.MOV.U32 R19, RZ, RZ, 0x3fb21a18 ;  /* 0x3fb21a18ff137424 */ /* 0x000fe200078e00ff */
[----:B------:R-:W-:Y:S01]  /*04f0*/  FSETP.GEU.AND P1, PT, |R21|, 6.5827683646048100446e-37, PT ;  /* 0x036000001500780b */ /* 0x000fe20003f2e200 */
[----:B------:R-:W-:Y:S01]  /*0500*/  UMOV UR6, 0xc01366b8 ;  /* 0xc01366b800067882 */ /* 0x000fe20000000000 */
[----:B------:R-:W0:Y:S01]  /*0510*/  MUFU.RCP64H R9, R11 ;  /* 0x0000000b00097308 */ /* 0x000e220000001800 */
[----:B------:R-:W-:Y:S01]  /*0520*/  UMOV UR7, 0x4051ad7b ;  /* 0x4051ad7b00077882 */ /* 0x000fe20000000000 */
[----:B------:R-:W-:Y:S01]  /*0530*/  BSSY.RECONVERGENT B1, `(.L_x_2) ;  /* 0x0000014000017945 */ /* 0x000fe20003800200 */
[----:B------:R-:W-:-:S08]  /*0540*/  DFMA R18, R2, UR6, R18 ;  /* 0x0000000602127c2b */ /* 0x000fd00008000012 */
[----:B------:R-:W-:Y:S02]  /*0550*/  DMUL R18, R18, R18 ;  /* 0x0000001212127228 */ /* 0x000fe40000000000 */
[----:B0-----:R-:W-:-:S08]  /*0560*/  DFMA R12, -R10, R8, 1 ;  /* 0x3ff000000a0c742b */ /* 0x001fd00000000108 */
[----:B------:R-:W-:-:S08]  /*0570*/  DFMA R12, R12, R12, R12 ;  /* 0x0000000c0c0c722b */ /* 0x000fd0000000000c */
[----:B------:R-:W-:-:S08]  /*0580*/  DFMA R12, R8, R12, R8 ;  /* 0x0000000c080c722b */ /* 0x000fd00000000008 */
[----:B------:R-:W-:-:S08]  /*0590*/  DFMA R8, -R10, R12, 1 ;  /* 0x3ff000000a08742b */ /* 0x000fd0000000010c */
[----:B------:R-:W-:-:S08]  /*05a0*/  DFMA R8, R12, R8, R12 ;  /* 0x000000080c08722b */ /* 0x000fd0000000000c */
[----:B------:R-:W-:-:S08]  /*05b0*/  DMUL R14, R20, R8 ;  /* 0x00000008140e7228 */ /* 0x000fd00000000000 */
[----:B------:R-:W-:-:S08]  /*05c0*/  DFMA R12, -R10, R14, R20 ;  /* 0x0000000e0a0c722b */ /* 0x000fd00000000114 */
[----:B------:R-:W-:-:S10]  /*05d0*/  DFMA R14, R8, R12, R14 ;  /* 0x0000000c080e722b */ /* 0x000fd4000000000e */
[----:B------:R-:W-:-:S05]  /*05e0*/  FFMA R0, RZ, R11, R15 ;  /* 0x0000000bff007223 */ /* 0x000fca000000000f */
[----:B------:R-:W-:-:S13]  /*05f0*/  FSETP.GT.AND P0, PT, |R0|, 1.469367938527859385e-39, PT ;  /* 0x001000000000780b */ /* 0x000fda0003f04200 */
[----:B------:R-:W-:Y:S05]  /*0600*/  @P0 BRA P1, `(.L_x_3) ;  /* 0x0000000000180947 */ /* 0x000fea0000800000 */
[----:B------:R-:W-:Y:S01]  /*0610*/  IMAD.MOV.U32 R8, RZ, RZ, R20 ;  /* 0x000000ffff087224 */ /* 0x000fe200078e0014 */
[----:B------:R-:W-:Y:S01]  /*0620*/  MOV R0, 0x650 ;  /* 0x0000065000007802 */ /* 0x000fe20000000f00 */
[----:B------:R-:W-:-:S07]  /*0630*/  IMAD.MOV.U32 R9, RZ, RZ, R21 ;  /* 0x000000ffff097224 */ /* 0x000fce00078e0015 */
[----:B-----5:R-:W-:Y:S05]  /*0640*/  CALL.REL.NOINC `($__internal_1_$__cuda_sm20_div_rn_f64_full) ;  /* 0x000000a8001c7944 */ /* 0x020fea0003c00000 */
[----:B------:R-:W-:Y:S01]  /*0650*/  IMAD.MOV.U32 R14, RZ, RZ, R8 ;  /* 0x000000ffff0e7224 */ /* 0x000fe200078e0008 */
[----:B------:R-:W-:-:S07]  /*0660*/  MOV R15, R7 ;  /* 0x00000007000f7202 */ /* 0x000fce0000000f00 */
.L_x_3:
[----:B------:R-:W-:Y:S05]  /*0670*/  BSYNC.RECONVERGENT B1 ;  /* 0x0000000000017941 */ /* 0x000fea0003800200 */
.L_x_2:
[----:B------:R-:W-:Y:S01]  /*0680*/  DADD R10, R18, 1 ;  /* 0x3ff00000120a7429 */ /* 0x000fe20000000000 */
[----:B------:R-:W-:Y:S01]  /*0690*/  IMAD.MOV.U32 R8, RZ, RZ, 0x1 ;  /* 0x00000001ff087424 */ /* 0x000fe200078e00ff */
[----:B------:R-:W-:Y:S01]  /*06a0*/  FSETP.GEU.AND P1, PT, |R19|, 6.5827683646048100446e-37, PT ;  /* 0x036000001300780b */ /* 0x000fe20003f2e200 */
[----:B------:R-:W-:Y:S03]  /*06b0*/  BSSY.RECONVERGENT B1, `(.L_x_4) ;  /* 0x0000012000017945 */ /* 0x000fe60003800200 */
[----:B------:R-:W0:Y:S02]  /*06c0*/  MUFU.RCP64H R9, R11 ;  /* 0x0000000b00097308 */ /* 0x000e240000001800 */
        /* <DEDUP_REMOVED lines=15> */
[----:B------:R-:W-:-:S07]  /*07c0*/  IMAD.MOV.U32 R9, RZ, RZ, R7 ;  /* 0x000000ffff097224 */ /* 0x000fce00078e0007 */
.L_x_5:
[----:B------:R-:W-:Y:S05]  /*07d0*/  BSYNC.RECONVERGENT B1 ;  /* 0x0000000000017941 */ /* 0x000fea0003800200 */
.L_x_4:
[----:B------:R-:W-:Y:S01]  /*07e0*/  UMOV UR6, 0x38b9fb05 ;  /* 0x38b9fb0500067882 */ /* 0x000fe20000000000 */
[----:B------:R-:W-:Y:S01]  /*07f0*/  UMOV UR7, 0x3d7ace28 ;  /* 0x3d7ace2800077882 */ /* 0x000fe20000000000 */
[----:B------:R-:W-:Y:S01]  /*0800*/  ISETP.GT.AND P0, PT, R3, 0xfffff, PT ;  /* 0x000fffff0300780c */ /* 0x000fe20003f04270 */
[-C--:B-----5:R-:W-:Y:S01]  /*0810*/  DFMA R10, RZ, R80.reuse, -UR6 ;  /* 0x80000006ff0a7e2b */ /* 0x0a0fe20008000050 */
[----:B------:R-:W-:Y:S01]  /*0820*/  UMOV UR6, 0x17df57a ;  /* 0x017df57a00067882 */ /* 0x000fe20000000000 */
[----:B------:R-:W-:Y:S01]  /*0830*/  UMOV UR7, 0x3df18af1 ;  /* 0x3df18af100077882 */ /* 0x000fe20000000000 */
[----:B------:R-:W-:Y:S01]  /*0840*/  UMOV UR8, 0xbaa77a56 ;  /* 0xbaa77a5600087882 */ /* 0x000fe20000000000 */
[----:B------:R-:W-:Y:S01]  /*0850*/  UMOV UR9, 0x3cc5b209 ;  /* 0x3cc5b20900097882 */ /* 0x000fe20000000000 */
[-C--:B------:R-:W-:Y:S01]  /*0860*/  MOV R12, R2.reuse ;  /* 0x00000002000c7202 */ /* 0x080fe20000000f00 */
[----:B------:R-:W-:Y:S01]  /*0870*/  DFMA R18, RZ, R80, UR8 ;  /* 0x00000008ff127e2b */ /* 0x000fe20008000050 */
[----:B------:R-:W-:Y:S01]  /*0880*/  UMOV UR8, 0xc2213a96 ;  /* 0xc2213a9600087882 */ /* 0x000fe20000000000 */
[----:B------:R-:W-:Y:S01]  /*0890*/  DFMA R10, R80, R10, -UR6 ;  /* 0x80000006500a7e2b */ /* 0x000fe2000800000a */
[----:B------:R-:W-:Y:S01]  /*08a0*/  UMOV UR6, 0xd5198c18 ;  /* 0xd5198c1800067882 */ /* 0x000fe20000000000 */
[----:B------:R-:W-:Y:S01]  /*08b0*/  UMOV UR7, 0x3e5f9735 ;  /* 0x3e5f973500077882 */ /* 0x000fe20000000000 */
[----:B------:R-:W-:Y:S01]  /*08c0*/  UMOV UR9, 0x3d524f37 ;  /* 0x3d524f3700097882 */ /* 0x000fe20000000000 */
[--C-:B------:R-:W-:Y:S01]  /*08d0*/  IMAD.MOV.U32 R13, RZ, RZ, R3.reuse ;  /* 0x000000ffff0d7224 */ /* 0x100fe200078e0003 */
[----:B------:R-:W-:Y:S01]  /*08e0*/  @!P0 DMUL R12, R2, 1.80143985094819840000e+16 ;  /* 0x43500000020c8828 */ /* 0x000fe20000000000 */
[----:B------:R-:W-:Y:S01]  /*08f0*/  IMAD.MOV.U32 R0, RZ, RZ, R3 ;  /* 0x000000ffff007224 */ /* 0x000fe200078e0003 */
[C---:B------:R-:W-:Y:S01]  /*0900*/  DFMA R18, R80.reuse, R18, UR8 ;  /* 0x0000000850127e2b */ /* 0x040fe20008000012 */
[----:B------:R-:W-:Y:S01]  /*0910*/  UMOV UR8, 0xf0cfff1 ;  /* 0x0f0cfff100087882 */ /* 0x000fe20000000000 */
[C---:B------:R-:W-:Y:S01]  /*0920*/  DFMA R10, R80.reuse, R10, UR6 ;  /* 0x00000006500a7e2b */ /* 0x040fe2000800000a */
[----:B------:R-:W-:Y:S01]  /*0930*/  UMOV UR6, 0x863eb306 ;  /* 0x863eb30600067882 */ /* 0x000fe20000000000 */
[----:B------:R-:W-:Y:S01]  /*0940*/  UMOV UR7, 0x3e9ae536 ;  /* 0x3e9ae53600077882 */ /* 0x000fe20000000000 */
[----:B------:R-:W-:Y:S01]  /*0950*/  UMOV UR9, 0x3dd09c30 ;  /* 0x3dd09c3000097882 */ /* 0x000fe20000000000 */
[----:B------:R-:W-:Y:S01]  /*0960*/  BSSY.RECONVERGENT B0, `(.L_x_6) ;  /* 0x0000067000007945 */ /* 0x000fe20003800200 */
[----:B------:R-:W-:Y:S01]  /*0970*/  MOV R20, R2 ;  /* 0x0000000200147202 */ /* 0x000fe20000000f00 */
[C---:B------:R-:W-:Y:S01]  /*0980*/  DFMA R18, R80.reuse, R18, UR8 ;  /* 0x0000000850127e2b */ /* 0x040fe20008000012 */
[----:B------:R-:W-:Y:S01]  /*0990*/  @!P0 IMAD.MOV.U32 R0, RZ, RZ, R13 ;  /* 0x000000ffff008224 */ /* 0x000fe200078e000d */
[C---:B------:R-:W-:Y:S01]  /*09a0*/  DFMA R10, R80.reuse, R10, UR6 ;  /* 0x00000006500a7e2b */ /* 0x040fe2000800000a */
[----:B------:R-:W-:Y:S01]  /*09b0*/  UMOV UR6, 0xfcf0b6a6 ;  /* 0xfcf0b6a600067882 */ /* 0x000fe20000000000 */
[----:B------:R-:W-:Y:S01]  /*09c0*/  UMOV UR7, 0x3f43b0ee ;  /* 0x3f43b0ee00077882 */ /* 0x000fe20000000000 */
[----:B------:R-:W-:Y:S01]  /*09d0*/  UMOV UR8, 0x8e1a44bd ;  /* 0x8e1a44bd00087882 */ /* 0x000fe20000000000 */
[----:B------:R-:W-:Y:S01]  /*09e0*/  UMOV UR9, 0x3e4f5d5b ;  /* 0x3e4f5d5b00097882 */ /* 0x000fe20000000000 */
[----:B------:R-:W-:Y:S01]  /*09f0*/  VIADD R7, R0, 0xffffffff ;  /* 0xffffffff00077836 */ /* 0x000fe20000000000 */
[C---:B------:R-:W-:Y:S01]  /*0a00*/  DFMA R18, R80.reuse, R18, UR8 ;  /* 0x0000000850127e2b */ /* 0x040fe20008000012 */
[----:B------:R-:W-:Y:S01]  /*0a10*/  UMOV UR8, 0x25a78b51 ;  /* 0x25a78b5100087882 */ /* 0x000fe20000000000 */
[C---:B------:R-:W-:Y:S01]  /*0a20*/  DFMA R10, R80.reuse, R10, -UR6 ;  /* 0x80000006500a7e2b */ /* 0x040fe2000800000a */
[----:B------:R-:W-:Y:S01]  /*0a30*/  UMOV UR6, 0x4ca1fc79 ;  /* 0x4ca1fc7900067882 */ /* 0x000fe20000000000 */
[----:B------:R-:W-:Y:S01]  /*0a40*/  UMOV UR7, 0x3fbe6013 ;  /* 0x3fbe601300077882 */ /* 0x000fe20000000000 */
[----:B------:R-:W-:Y:S01]  /*0a50*/  ISETP.GT.U32.AND P1, PT, R7, 0x7feffffe, PT ;  /* 0x7feffffe0700780c */ /* 0x000fe20003f24070 */
[----:B------:R-:W-:Y:S01]  /*0a60*/  UMOV UR9, 0x3ec43e6b ;  /* 0x3ec43e6b00097882 */ /* 0x000fe20000000000 */
[----:B------:R-:W-:Y:S01]  /*0a70*/  IMAD.MOV.U32 R7, RZ, RZ, -0x3ff ;  /* 0xfffffc01ff077424 */ /* 0x000fe200078e00ff */
[C---:B------:R-:W-:Y:S01]  /*0a80*/  DFMA R18, R80.reuse, R18, UR8 ;  /* 0x0000000850127e2b */ /* 0x040fe20008000012 */
[----:B------:R-:W-:Y:S01]  /*0a90*/  UMOV UR8, 0x6bfc5cb0 ;  /* 0x6bfc5cb000087882 */ /* 0x000fe20000000000 */
[----:B------:R-:W-:Y:S01]  /*0aa0*/  DFMA R10, R80, R10, UR6 ;  /* 0x00000006500a7e2b */ /* 0x000fe2000800000a */
[----:B------:R-:W-:Y:S01]  /*0ab0*/  UMOV UR6, 0x68e39f23 ;  /* 0x68e39f2300067882 */ /* 0x000fe20000000000 */
[----:B------:R-:W-:Y:S01]  /*0ac0*/  UMOV UR7, 0x4027e808 ;  /* 0x4027e80800077882 */ /* 0x000fe20000000000 */
[----:B------:R-:W-:Y:S01]  /*0ad0*/  UMOV UR9, 0x3f24a737 ;  /* 0x3f24a73700097882 */ /* 0x000fe20000000000 */
[----:B------:R-:W-:-:S02]  /*0ae0*/  @!P0 IMAD.MOV.U32 R7, RZ, RZ, -0x435 ;  /* 0xfffffbcbff078424 */ /* 0x000fc400078e00ff */
[C---:B------:R-:W-:Y:S01]  /*0af0*/  DFMA R46, R80.reuse, R18, UR8 ;  /* 0x00000008502e7e2b */ /* 0x040fe20008000012 */
[----:B------:R-:W-:Y:S01]  /*0b00*/  @!P0 IMAD.MOV.U32 R20, RZ, RZ, R12 ;  /* 0x000000ffff148224 */ /* 0x000fe200078e000c */
[----:B------:R-:W-:Y:S01]  /*0b10*/  DFMA R10, R80, R10, -UR6 ;  /* 0x80000006500a7e2b */ /* 0x000fe2000800000a */
[----:B------:R-:W-:Y:S01]  /*0b20*/  UMOV UR6, 0xd893e2d9 ;  /* 0xd893e2d900067882 */ /* 0x000fe20000000000 */
[----:B------:R-:W-:-:S06]  /*0b30*/  UMOV UR7, 0x4080e409 ;  /* 0x4080e40900077882 */ /* 0x000fcc0000000000 */
[----:B------:R-:W-:Y:S01]  /*0b40*/  DFMA R10, R80, R10, UR6 ;  /* 0x00000006500a7e2b */ /* 0x000fe2000800000a */
[----:B------:R-:W-:Y:S10]  /*0b50*/  @P1 BRA `(.L_x_7) ;  /* 0x0000000400041947 */ /* 0x000ff40003800000 */
[----:B------:R-:W-:Y:S01]  /*0b60*/  LOP3.LUT R12, R0, 0xfffff, RZ, 0xc0, !PT ;  /* 0x000fffff000c7812 */ /* 0x000fe200078ec0ff */
[----:B------:R-:W-:Y:S01]  /*0b70*/  IMAD.MOV.U32 R18, RZ, RZ, RZ ;  /* 0x000000ffff127224 */ /* 0x000fe200078e00ff */
[----:B------:R-:W-:Y:S01]  /*0b80*/  UMOV UR6, 0x3ae80f1e ;  /* 0x3ae80f1e00067882 */ /* 0x000fe20000000000 */
[----:B------:R-:W-:Y:S01]  /*0b90*/  IMAD.MOV.U32 R26, RZ, RZ, -0x748574fc ;  /* 0x8b7a8b04ff1a7424 */ /* 0x000fe200078e00ff */
[----:B------:R-:W-:Y:S01]  /*0ba0*/  LOP3.LUT R13, R12, 0x3ff00000, RZ, 0xfc, !PT ;  /* 0x3ff000000c0d7812 */ /* 0x000fe200078efcff */
[----:B------:R-:W-:Y:S01]  /*0bb0*/  IMAD.MOV.U32 R12, RZ, RZ, R20 ;  /* 0x000000ffff0c7224 */ /* 0x000fe200078e0014 */
[----:B------:R-:W-:Y:S01]  /*0bc0*/  UMOV UR7, 0x3eb1380b ;  /* 0x3eb1380b00077882 */ /* 0x000fe20000000000 */
[----:B------:R-:W-:Y:S01]  /*0bd0*/  IMAD.MOV.U32 R27, RZ, RZ, 0x3ed0ee25 ;  /* 0x3ed0ee25ff1b7424 */ /* 0x000fe200078e00ff */
[----:B------:R-:W-:Y:S01]  /*0be0*/  ISETP.GE.U32.AND P0, PT, R13, 0x3ff6a09f, PT ;  /* 0x3ff6a09f0d00780c */ /* 0x000fe20003f06070 */
[----:B------:R-:W-:Y:S01]  /*0bf0*/  IMAD.MOV.U32 R31, RZ, RZ, 0x43300000 ;  /* 0x43300000ff1f7424 */ /* 0x000fe200078e00ff */
[----:B------:R-:W-:Y:S01]  /*0c00*/  LEA.HI R7, R0, R7, RZ, 0xc ;  /* 0x0000000700077211 */ /* 0x000fe200078f60ff */
[----:B------:R-:W-:Y:S01]  /*0c10*/  UMOV UR8, 0x80000000 ;  /* 0x8000000000087882 */ /* 0x000fe20000000000 */
[----:B------:R-:W-:-:S09]  /*0c20*/  UMOV UR9, 0x43300000 ;  /* 0x4330000000097882 */ /* 0x000fd20000000000 */
[----:B------:R-:W-:Y:S02]  /*0c30*/  @P0 IADD3 R19, PT, PT, R13, -0x100000, RZ ;  /* 0xfff000000d130810 */ /* 0x000fe40007ffe0ff */
[----:B------:R-:W-:-:S03]  /*0c40*/  @P0 IADD3 R7, PT, PT, R7, 0x1, RZ ;  /* 0x0000000107070810 */ /* 0x000fc60007ffe0ff */
[----:B------:R-:W-:Y:S01]  /*0c50*/  @P0 IMAD.MOV.U32 R13, RZ, RZ, R19 ;  /* 0x000000ffff0d0224 */ /* 0x000fe200078e0013 */
[----:B------:R-:W-:-:S05]  /*0c60*/  LOP3.LUT R30, R7, 0x80000000, RZ, 0x3c, !PT ;  /* 0x80000000071e7812 */ /* 0x000fca00078e3cff */
[C---:B------:R-:W-:Y:S02]  /*0c70*/  DADD R24, R12.reuse, 1 ;  /* 0x3ff000000c187429 */ /* 0x040fe40000000000 */
[----:B------:R-:W-:-:S04]  /*0c80*/  DADD R12, R12, -1 ;  /* 0xbff000000c0c7429 */ /* 0x000fc80000000000 */
[----:B------:R-:W0:Y:S02]  /*0c90*/  MUFU.RCP64H R19, R25 ;  /* 0x0000001900137308 */ /* 0x000e240000001800 */
[----:B0-----:R-:W-:-:S08]  /*0ca0*/  DFMA R20, -R24, R18, 1 ;  /* 0x3ff000001814742b */ /* 0x001fd00000000112 */
[----:B------:R-:W-:-:S08]  /*0cb0*/  DFMA R20, R20, R20, R20 ;  /* 0x000000141414722b */ /* 0x000fd00000000014 */
[----:B------:R-:W-:-:S08]  /*0cc0*/  DFMA R18, R18, R20, R18 ;  /* 0x000000141212722b */ /* 0x000fd00000000012 */
[----:B------:R-:W-:-:S08]  /*0cd0*/  DMUL R20, R12, R18 ;  /* 0x000000120c147228 */ /* 0x000fd00000000000 */
[----:B------:R-:W-:-:S08]  /*0ce0*/  DFMA R20, R12, R18, R20 ;  /* 0x000000120c14722b */ /* 0x000fd00000000014 */
[----:B------:R-:W-:Y:S02]  /*0cf0*/  DMUL R22, R20, R20 ;  /* 0x0000001414167228 */ /* 0x000fe40000000000 */
[----:B------:R-:W-:-:S06]  /*0d00*/  DADD R28, R12, -R20 ;  /* 0x000000000c1c7229 */ /* 0x000fcc0000000814 */
[----:B------:R-:W-:Y:S01]  /*0d10*/  DFMA R24, R22, UR6, R26 ;  /* 0x0000000616187c2b */ /* 0x000fe2000800001a */
[----:B------:R-:W-:Y:S01]  /*0d20*/  UMOV UR6, 0x9f02676f ;  /* 0x9f02676f00067882 */ /* 0x000fe20000000000 */
[----:B------:R-:W-:Y:S01]  /*0d30*/  UMOV UR7, 0x3ef3b266 ;  /* 0x3ef3b26600077882 */ /* 0x000fe20000000000 */
[----:B------:R-:W-:-:S05]  /*0d40*/  DADD R28, R28, R28 ;  /* 0x000000001c1c7229 */ /* 0x000fca000000001c */
[----:B------:R-:W-:Y:S01]  /*0d50*/  DFMA R24, R22, R24, UR6 ;  /* 0x0000000616187e2b */ /* 0x000fe20008000018 */
[----:B------:R-:W-:Y:S01]  /*0d60*/  UMOV UR6, 0xa9ab0956 ;  /* 0xa9ab095600067882 */ /* 0x000fe20000000000 */
[----:B------:R-:W-:Y:S01]  /*0d70*/  UMOV UR7, 0x3f1745cb ;  /* 0x3f1745cb00077882 */ /* 0x000fe20000000000 */
[----:B------:R-:W-:-:S05]  /*0d80*/  DFMA R28, R12, -R20, R28 ;  /* 0x800000140c1c722b */ /* 0x000fca000000001c */
[----:B------:R-:W-:Y:S01]  /*0d90*/  DFMA R24, R22, R24, UR6 ;  /* 0x0000000616187e2b */ /* 0x000fe20008000018 */
[----:B------:R-:W-:Y:S01]  /*0da0*/  UMOV UR6, 0x2d1b5154 ;  /* 0x2d1b515400067882 */ /* 0x000fe20000000000 */
[----:B------:R-:W-:Y:S01]  /*0db0*/  UMOV UR7, 0x3f3c71c7 ;  /* 0x3f3c71c700077882 */ /* 0x000fe20000000000 */
[----:B------:R-:W-:-:S05]  /*0dc0*/  DMUL R28, R18, R28 ;  /* 0x0000001c121c7228 */ /* 0x000fca0000000000 */
[----:B------:R-:W-:Y:S01]  /*0dd0*/  DFMA R24, R22, R24, UR6 ;  /* 0x0000000616187e2b */ /* 0x000fe20008000018 */
[----:B------:R-:W-:Y:S01]  /*0de0*/  UMOV UR6, 0x923be72d ;  /* 0x923be72d00067882 */ /* 0x000fe20000000000 */
[----:B------:R-:W-:-:S06]  /*0df0*/  UMOV UR7, 0x3f624924 ;  /* 0x3f62492400077882 */ /* 0x000fcc0000000000 */
[----:B------:R-:W-:Y:S01]  /*0e00*/  DFMA R26, R22, R24, UR6 ;  /* 0x00000006161a7e2b */ /* 0x000fe20008000018 */
[----:B------:R-:W-:Y:S01]  /*0e10*/  UMOV UR6, 0x9999a3c4 ;  /* 0x9999a3c400067882 */ /* 0x000fe20000000000 */
[----:B------:R-:W-:Y:S01]  /*0e20*/  UMOV UR7, 0x3f899999 ;  /* 0x3f89999900077882 */ /* 0x000fe20000000000 */
[----:B------:R-:W-:Y:S01]  /*0e30*/  DADD R24, R30, -UR8 ;  /* 0x800000081e187e29 */ /* 0x000fe20008000000 */
[----:B------:R-:W-:Y:S01]  /*0e40*/  UMOV UR8, 0xfefa39ef ;  /* 0xfefa39ef00087882 */ /* 0x000fe20000000000 */
[----:B------:R-:W-:-:S03]  /*0e50*/  UMOV UR9, 0x3fe62e42 ;  /* 0x3fe62e4200097882 */ /* 0x000fc60000000000 */
[----:B------:R-:W-:Y:S01]  /*0e60*/  DFMA R26, R22, R26, UR6 ;  /* 0x00000006161a7e2b */ /* 0x000fe2000800001a */
[----:B------:R-:W-:Y:S01]  /*0e70*/  UMOV UR6, 0x55555554 ;  /* 0x5555555400067882 */ /* 0x000fe20000000000 */
[----:B------:R-:W-:Y:S01]  /*0e80*/  UMOV UR7, 0x3fb55555 ;  /* 0x3fb5555500077882 */ /* 0x000fe20000000000 */
[----:B------:R-:W-:-:S05]  /*0e90*/  DFMA R12, R24, UR8, R20 ;  /* 0x00000008180c7c2b */ /* 0x000fca0008000014 */
[----:B------:R-:W-:Y:S01]  /*0ea0*/  DFMA R26, R22, R26, UR6 ;  /* 0x00000006161a7e2b */ /* 0x000fe2000800001a */
[----:B------:R-:W-:Y:S01]  /*0eb0*/  UMOV UR6, 0xfefa39ef ;  /* 0xfefa39ef00067882 */ /* 0x000fe20000000000 */
[----:B------:R-:W-:Y:S02]  /*0ec0*/  UMOV UR7, 0x3fe62e42 ;  /* 0x3fe62e4200077882 */ /* 0x000fe40000000000 */
[----:B------:R-:W-:Y:S01]  /*0ed0*/  DFMA R30, R24, -UR6, R12 ;  /* 0x80000006181e7c2b */ /* 0x000fe2000800000c */
[----:B------:R-:W-:Y:S01]  /*0ee0*/  UMOV UR6, 0x3b39803f ;  /* 0x3b39803f00067882 */ /* 0x000fe20000000000 */
[----:B------:R-:W-:Y:S02]  /*0ef0*/  UMOV UR7, 0x3c7abc9e ;  /* 0x3c7abc9e00077882 */ /* 0x000fe40000000000 */
[----:B------:R-:W-:-:S04]  /*0f00*/  DMUL R26, R22, R26 ;  /* 0x0000001a161a7228 */ /* 0x000fc80000000000 */
[----:B------:R-:W-:-:S04]  /*0f10*/  DADD R30, -R20, R30 ;  /* 0x00000000141e7229 */ /* 0x000fc8000000011e */
[----:B------:R-:W-:-:S08]  /*0f20*/  DFMA R26, R20, R26, R28 ;  /* 0x0000001a141a722b */ /* 0x000fd0000000001c */
[----:B------:R-:W-:-:S08]  /*0f30*/  DADD R26, R26, -R30 ;  /* 0x000000001a1a7229 */ /* 0x000fd0000000081e */
[----:B------:R-:W-:-:S08]  /*0f40*/  DFMA R26, R24, UR6, R26 ;  /* 0x00000006181a7c2b */ /* 0x000fd0000800001a */
[----:B------:R-:W-:Y:S01]  /*0f50*/  DADD R12, R12, R26 ;  /* 0x000000000c0c7229 */ /* 0x000fe2000000001a */
[----:B------:R-:W-:Y:S10]  /*0f60*/  BRA `(.L_x_8) ;  /* 0x0000000000187947 */ /* 0x000ff40003800000 */
.L_x_7:
[----:B------:R-:W-:Y:S01]  /*0f70*/  IMAD.MOV.U32 R18, RZ, RZ, 0x0 ;  /* 0x00000000ff127424 */ /* 0x000fe200078e00ff */
[----:B------:R-:W-:Y:S01]  /*0f80*/  LOP3.LUT P0, RZ, R13, 0x7fffffff, RZ, 0xc0, !PT ;  /* 0x7fffffff0dff7812 */ /* 0x000fe2000780c0ff */
[----:B------:R-:W-:-:S06]  /*0f90*/  IMAD.MOV.U32 R19, RZ, RZ, 0x7ff00000 ;  /* 0x7ff00000ff137424 */ /* 0x000fcc00078e00ff */
[----:B------:R-:W-:-:S10]  /*0fa0*/  DFMA R18, R12, R18, +INF ;  /* 0x7ff000000c12742b */ /* 0x000fd40000000012 */
[----:B------:R-:W-:Y:S02]  /*0fb0*/  FSEL R12, R18, RZ, P0 ;  /* 0x000000ff120c7208 */ /* 0x000fe40000000000 */
[----:B------:R-:W-:-:S07]  /*0fc0*/  FSEL R13, R19, -QNAN , P0 ;  /* 0xfff00000130d7808 */ /* 0x000fce0000000000 */
.L_x_8:
[----:B------:R-:W-:Y:S05]  /*0fd0*/  BSYNC.RECONVERGENT B0 ;  /* 0x0000000000007941 */ /* 0x000fea0003800200 */
.L_x_6:
[----:B------:R-:W-:Y:S01]  /*0fe0*/  UMOV UR6, 0x4c2906f ;  /* 0x04c2906f00067882 */ /* 0x000fe20000000000 */
[----:B------:R-:W-:Y:S01]  /*0ff0*/  UMOV UR7, 0x402ab6b9 ;  /* 0x402ab6b900077882 */ /* 0x000fe20000000000 */
[----:B------:R-:W-:Y:S01]  /*1000*/  DMUL R18, R56, R56 ;  /* 0x0000003838127228 */ /* 0x000fe20000000000 */
[----:B------:R-:W-:Y:S01]  /*1010*/  IMAD.MOV.U32 R38, RZ, RZ, -0x71c48657 ;  /* 0x8e3b79a9ff267424 */ /* 0x000fe200078e00ff */
[----:B------:R-:W-:Y:S01]  /*1020*/  DFMA R12, R12, UR6, R80 ;  /* 0x000000060c0c7c2b */ /* 0x000fe20008000050 */
[----:B------:R-:W-:Y:S01]  /*1030*/  UMOV UR6, 0xcaf57545 ;  /* 0xcaf5754500067882 */ /* 0x000fe20000000000 */
[----:B------:R-:W-:Y:S01]  /*1040*/  UMOV UR7, 0x4022843d ;  /* 0x4022843d00077882 */ /* 0x000fe20000000000 */
[C---:B------:R-:W-:Y:S01]  /*1050*/  DMUL R10, R2.reuse, R10 ;  /* 0x0000000a020a7228 */ /* 0x040fe20000000000 */
[----:B------:R-:W-:Y:S01]  /*1060*/  MOV R39, 0x3f1ea40d ;  /* 0x3f1ea40d00277802 */ /* 0x000fe20000000f00 */
[----:B------:R-:W-:Y:S01]  /*1070*/  DADD R42, -R2, R54 ;  /* 0x00000000022a7229 */ /* 0x000fe20000000136 */
[----:B------:R-:W-:Y:S01]  /*1080*/  UMOV UR8, 0x3d8e4876 ;  /* 0x3d8e487600087882 */ /* 0x000fe20000000000 */
[----:B------:R-:W-:Y:S01]  /*1090*/  DMUL R18, R56, R18 ;  /* 0x0000001238127228 */ /* 0x000fe20000000000 */
[----:B------:R-:W-:Y:S01]  /*10a0*/  UMOV UR9, 0x40c30c91 ;  /* 0x40c30c9100097882 */ /* 0x000fe20000000000 */
[----:B------:R-:W-:Y:S01]  /*10b0*/  DADD R12, R12, -UR6 ;  /* 0x800000060c0c7e29 */ /* 0x000fe20008000000 */
[----:B------:R-:W-:Y:S01]  /*10c0*/  UMOV UR6, 0x51d25aab ;  /* 0x51d25aab00067882 */ /* 0x000fe20000000000 */
[----:B------:R-:W-:Y:S01]  /*10d0*/  UMOV UR7, 0x3f43660e ;  /* 0x3f43660e00077882 */ /* 0x000fe20000000000 */
[----:B------:R-:W-:Y:S01]  /*10e0*/  DADD R16, -R80, R16 ;  /* 0x0000000050107229 */ /* 0x000fe20000000110 */
[----:B------:R-:W-:Y:S01]  /*10f0*/  BSSY.RECONVERGENT B0, `(.L_x_9) ;  /* 0x000006f000007945 */ /* 0x000fe20003800200 */
[----:B------:R-:W-:Y:S01]  /*1100*/  DMUL R42, R42, UR8 ;  /* 0x000000082a2a7c28 */ /* 0x000fe20008000000 */
[----:B------:R-:W-:Y:S01]  /*1110*/  UMOV UR8, 0xb4e81b4f ;  /* 0xb4e81b4f00087882 */ /* 0x000fe20000000000 */
[----:B------:R-:W-:Y:S01]  /*1120*/  DFMA R46, R18, R46, -R10 ;  /* 0x0000002e122e722b */ /* 0x000fe2000000080a */
[----:B------:R-:W-:Y:S01]  /*1130*/  UMOV UR9, 0x3f6b4e81 ;  /* 0x3f6b4e8100097882 */ /* 0x000fe20000000000 */
[----:B------:R-:W-:Y:S01]  /*1140*/  DMUL R12, R12, UR6 ;  /* 0x000000060c0c7c28 */ /* 0x000fe20008000000 */
[----:B------:R-:W-:Y:S01]  /*1150*/  UMOV UR6, 0x573eab36 ;  /* 0x573eab3600067882 */ /* 0x000fe20000000000 */
[----:B------:R-:W-:Y:S01]  /*1160*/  UMOV UR7, 0x3fbfb15b ;  /* 0x3fbfb15b00077882 */ /* 0x000fe20000000000 */
[----:B------:R-:W-:Y:S01]  /*1170*/  DADD R10, -R2, R52 ;  /* 0x00000000020a7229 */ /* 0x000fe20000000134 */
[----:B------:R-:W-:-:S04]  /*1180*/  IMAD.MOV.U32 R7, RZ, RZ, -0x3ff ;  /* 0xfffffc01ff077424 */ /* 0x000fc800078e00ff */
[----:B------:R-:W-:Y:S01]  /*1190*/  DFMA R44, R44, UR6, R12 ;  /* 0x000000062c2c7c2b */ /* 0x000fe2000800000c */
[----:B------:R-:W-:Y:S01]  /*11a0*/  UMOV UR6, 0xef06f940 ;  /* 0xef06f94000067882 */ /* 0x000fe20000000000 */
[----:B------:R-:W-:Y:S02]  /*11b0*/  UMOV UR7, 0x404b4530 ;  /* 0x404b453000077882 */ /* 0x000fe40000000000 */
[----:B------:R-:W-:Y:S01]  /*11c0*/  DMUL R40, R14, UR6 ;  /* 0x000000060e287c28 */ /* 0x000fe20008000000 */
[----:B------:R-:W-:Y:S01]  /*11d0*/  UMOV UR6, 0x26e05a48 ;  /* 0x26e05a4800067882 */ /* 0x000fe20000000000 */
[----:B------:R-:W-:Y:S02]  /*11e0*/  UMOV UR7, 0x4008a3b6 ;  /* 0x4008a3b600077882 */ /* 0x000fe40000000000 */
[----:B------:R-:W-:-:S04]  /*11f0*/  DFMA R12, R44, 0.5, -R46 ;  /* 0x3fe000002c0c782b */ /* 0x000fc8000000082e */
[----:B------:R-:W-:Y:S01]  /*1200*/  DFMA R40, R10, -UR6, R40 ;  /* 0x800000060a287c2b */ /* 0x000fe20008000028 */
[----:B------:R-:W0:Y:S01]  /*1210*/  LDCU.64 UR6, c[0x0][0x380] ;  /* 0x00007000ff0677ac */ /* 0x000e220008000a00 */
[----:B------:R-:W-:Y:S02]  /*1220*/  DMUL R10, R16, -R38 ;  /* 0x80000026100a7228 */ /* 0x000fe40000000000 */
[----:B------:R-:W-:Y:S01]  /*1230*/  DFMA R12, R42, -UR8, R12 ;  /* 0x800000082a0c7c2b */ /* 0x000fe2000800000c */
[----:B------:R-:W-:Y:S01]  /*1240*/  UMOV UR8, 0x2ad29e2f ;  /* 0x2ad29e2f00087882 */ /* 0x000fe20000000000 */
[----:B------:R-:W-:-:S06]  /*1250*/  UMOV UR9, 0x3fb112aa ;  /* 0x3fb112aa00097882 */ /* 0x000fcc0000000000 */
[----:B------:R-:W-:Y:S01]  /*1260*/  ISETP.GT.AND P0, PT, R11, 0xfffff, PT ;  /* 0x000fffff0b00780c */ /* 0x000fe20003f04270 */
[----:B------:R-:W-:Y:S01]  /*1270*/  DFMA R12, R40, UR8, R12 ;  /* 0x00000008280c7c2b */ /* 0x000fe2000800000c */
[----:B------:R-:W-:Y:S01]  /*1280*/  IMAD.MOV.U32 R0, RZ, RZ, R11 ;  /* 0x000000ffff007224 */ /* 0x000fe200078e000b */
[----:B0-----:R-:W-:-:S06]  /*1290*/  DMUL R38, R38, -UR6 ;  /* 0x8000000626267c28 */ /* 0x001fcc0008000000 */
[----:B------:R-:W-:Y:S01]  /*12a0*/  DMUL R12, R12, R8 ;  /* 0x000000080c0c7228 */ /* 0x000fe20000000000 */
[----:B------:R-:W-:Y:S02]  /*12b0*/  IMAD.MOV.U32 R8, RZ, RZ, R10 ;  /* 0x000000ffff087224 */ /* 0x000fe400078e000a */
[----:B------:R-:W-:Y:S01]  /*12c0*/  IMAD.MOV.U32 R9, RZ, RZ, R11 ;  /* 0x000000ffff097224 */ /* 0x000fe200078e000b */
[----:B------:R-:W-:Y:S01]  /*12d0*/  @!P0 DMUL R8, R10, 1.80143985094819840000e+16 ;  /* 0x435000000a088828 */ /* 0x000fe20000000000 */
[----:B------:R-:W-:-:S03]  /*12e0*/  @!P0 MOV R7, 0xfffffbcb ;  /* 0xfffffbcb00078802 */ /* 0x000fc60000000f00 */
[----:B------:R-:W-:-:S06]  /*12f0*/  DFMA R12, R38, R12, R2 ;  /* 0x0000000c260c722b */ /* 0x000fcc0000000002 */
[----:B------:R-:W-:Y:S01]  /*1300*/  @!P0 MOV R0, R9 ;  /* 0x0000000900008202 */ /* 0x000fe20000000f00 */
[----:B------:R0:W-:Y:S04]  /*1310*/  STG.E.64 desc[UR4][R4.64], R12 ;  /* 0x0000000c04007986 */ /* 0x0001e8000c101b04 */
[----:B------:R-:W-:-:S05]  /*1320*/  VIADD R2, R0, 0xffffffff ;  /* 0xffffffff00027836 */ /* 0x000fca0000000000 */
[----:B------:R-:W-:Y:S01]  /*1330*/  ISETP.GT.U32.AND P1, PT, R2, 0x7feffffe, PT ;  /* 0x7feffffe0200780c */ /* 0x000fe20003f24070 */
[----:B------:R-:W-:Y:S02]  /*1340*/  IMAD.MOV.U32 R2, RZ, RZ, R10 ;  /* 0x000000ffff027224 */ /* 0x000fe400078e000a */
[----:B------:R-:W-:-:S10]  /*1350*/  @!P0 IMAD.MOV.U32 R2, RZ, RZ, R8 ;  /* 0x000000ffff028224 */ /* 0x000fd400078e0008 */
[----:B0-----:R-:W-:Y:S05]  /*1360*/  @P1 BRA `(.L_x_10) ;  /* 0x0000000400041947 */ /* 0x001fea0003800000 */
[C---:B------:R-:W-:Y:S01]  /*1370*/  LOP3.LUT R3, R0.reuse, 0xfffff, RZ, 0xc0, !PT ;  /* 0x000fffff00037812 */ /* 0x040fe200078ec0ff */
[----:B------:R-:W-:Y:S01]  /*1380*/  IMAD.MOV.U32 R12, RZ, RZ, R2 ;  /* 0x000000ffff0c7224 */ /* 0x000fe200078e0002 */
[----:B------:R-:W-:Y:S01]  /*1390*/  UMOV UR6, 0x3ae80f1e ;  /* 0x3ae80f1e00067882 */ /* 0x000fe20000000000 */
[----:B------:R-:W-:Y:S01]  /*13a0*/  IMAD.MOV.U32 R4, RZ, RZ, RZ ;  /* 0x000000ffff047224 */ /* 0x000fe200078e00ff */
[----:B------:R-:W-:Y:S01]  /*13b0*/  LOP3.LUT R13, R3, 0x3ff00000, RZ, 0xfc, !PT ;  /* 0x3ff00000030d7812 */ /* 0x000fe200078efcff */
[----:B------:R-:W-:Y:S01]  /*13c0*/  IMAD.MOV.U32 R16, RZ, RZ, -0x748574fc ;  /* 0x8b7a8b04ff107424 */ /* 0x000fe200078e00ff */
[----:B------:R-:W-:Y:S01]  /*13d0*/  UMOV UR7, 0x3eb1380b ;  /* 0x3eb1380b00077882 */ /* 0x000fe20000000000 */
[----:B------:R-:W-:Y:S01]  /*13e0*/  IMAD.MOV.U32 R17, RZ, RZ, 0x3ed0ee25 ;  /* 0x3ed0ee25ff117424 */ /* 0x000fe200078e00ff */
[----:B------:R-:W-:Y:S01]  /*13f0*/  ISETP.GE.U32.AND P0, PT, R13, 0x3ff6a09f, PT ;  /* 0x3ff6a09f0d00780c */ /* 0x000fe20003f06070 */
[----:B------:R-:W-:Y:S01]  /*1400*/  IMAD.MOV.U32 R19, RZ, RZ, 0x43300000 ;  /* 0x43300000ff137424 */ /* 0x000fe200078e00ff */
[----:B------:R-:W-:Y:S01]  /*1410*/  LEA.HI R7, R0, R7, RZ, 0xc ;  /* 0x0000000700077211 */ /* 0x000fe200078f60ff */
[----:B------:R-:W-:Y:S01]  /*1420*/  UMOV UR8, 0x80000000 ;  /* 0x8000000000087882 */ /* 0x000fe20000000000 */
[----:B------:R-:W-:-:S09]  /*1430*/  UMOV UR9, 0x43300000 ;  /* 0x4330000000097882 */ /* 0x000fd20000000000 */
[----:B------:R-:W-:Y:S01]  /*1440*/  @P0 VIADD R3, R13, 0xfff00000 ;  /* 0xfff000000d030836 */ /* 0x000fe20000000000 */
[----:B------:R-:W-:-:S04]  /*1450*/  @P0 IADD3 R7, PT, PT, R7, 0x1, RZ ;  /* 0x0000000107070810 */ /* 0x000fc80007ffe0ff */
[----:B------:R-:W-:Y:S02]  /*1460*/  @P0 MOV R13, R3 ;  /* 0x00000003000d0202 */ /* 0x000fe40000000f00 */
[----:B------:R-:W-:-:S04]  /*1470*/  LOP3.LUT R18, R7, 0x80000000, RZ, 0x3c, !PT ;  /* 0x8000000007127812 */ /* 0x000fc800078e3cff */
[C---:B------:R-:W-:Y:S02]  /*1480*/  DADD R14, R12.reuse, 1 ;  /* 0x3ff000000c0e7429 */ /* 0x040fe40000000000 */
[----:B------:R-:W-:Y:S02]  /*1490*/  DADD R12, R12, -1 ;  /* 0xbff000000c0c7429 */ /* 0x000fe40000000000 */
[----:B------:R-:W-:Y:S01]  /*14a0*/  DADD R18, R18, -UR8 ;  /* 0x8000000812127e29 */ /* 0x000fe20008000000 */
[----:B------:R-:W-:Y:S01]  /*14b0*/  UMOV UR8, 0xfefa39ef ;  /* 0xfefa39ef00087882 */ /* 0x000fe20000000000 */
[----:B------:R-:W0:Y:S01]  /*14c0*/  MUFU.RCP64H R5, R15 ;  /* 0x0000000f00057308 */ /* 0x000e220000001800 */
[----:B------:R-:W-:Y:S01]  /*14d0*/  UMOV UR9, 0x3fe62e42 ;  /* 0x3fe62e4200097882 */ /* 0x000fe20000000000 */
[----:B0-----:R-:W-:-:S08]  /*14e0*/  DFMA R2, -R14, R4, 1 ;  /* 0x3ff000000e02742b */ /* 0x001fd00000000104 */
[----:B------:R-:W-:-:S08]  /*14f0*/  DFMA R2, R2, R2, R2 ;  /* 0x000000020202722b */ /* 0x000fd00000000002 */
[----:B------:R-:W-:-:S08]  /*1500*/  DFMA R4, R4, R2, R4 ;  /* 0x000000020404722b */ /* 0x000fd00000000004 */
[----:B------:R-:W-:-:S08]  /*1510*/  DMUL R2, R12, R4 ;  /* 0x000000040c027228 */ /* 0x000fd00000000000 */
[----:B------:R-:W-:-:S08]  /*1520*/  DFMA R2, R12, R4, R2 ;  /* 0x000000040c02722b */ /* 0x000fd00000000002 */
[----:B------:R-:W-:-:S08]  /*1530*/  DMUL R8, R2, R2 ;  /* 0x0000000202087228 */ /* 0x000fd00000000000 */
[----:B------:R-:W-:Y:S01]  /*1540*/  DFMA R14, R8, UR6, R16 ;  /* 0x00000006080e7c2b */ /* 0x000fe20008000010 */
[----:B------:R-:W-:Y:S01]  /*1550*/  UMOV UR6, 0x9f02676f ;  /* 0x9f02676f00067882 */ /* 0x000fe20000000000 */
[----:B------:R-:W-:Y:S01]  /*1560*/  UMOV UR7, 0x3ef3b266 ;  /* 0x3ef3b26600077882 */ /* 0x000fe20000000000 */
[----:B------:R-:W-:-:S05]  /*1570*/  DADD R16, R12, -R2 ;  /* 0x000000000c107229 */ /* 0x000fca0000000802 */
[----:B------:R-:W-:Y:S01]  /*1580*/  DFMA R14, R8, R14, UR6 ;  /* 0x00000006080e7e2b */ /* 0x000fe2000800000e */
[----:B------:R-:W-:Y:S01]  /*1590*/  UMOV UR6, 0xa9ab0956 ;  /* 0xa9ab095600067882 */ /* 0x000fe20000000000 */
[----:B------:R-:W-:Y:S01]  /*15a0*/  UMOV UR7, 0x3f1745cb ;  /* 0x3f1745cb00077882 */ /* 0x000fe20000000000 */
[----:B------:R-:W-:-:S05]  /*15b0*/  DADD R16, R16, R16 ;  /* 0x0000000010107229 */ /* 0x000fca0000000010 */
[----:B------:R-:W-:Y:S01]  /*15c0*/  DFMA R14, R8, R14, UR6 ;  /* 0x00000006080e7e2b */ /* 0x000fe2000800000e */
[----:B------:R-:W-:Y:S01]  /*15d0*/  UMOV UR6, 0x2d1b5154 ;  /* 0x2d1b515400067882 */ /* 0x000fe20000000000 */
[----:B------:R-:W-:Y:S01]  /*15e0*/  UMOV UR7, 0x3f3c71c7 ;  /* 0x3f3c71c700077882 */ /* 0x000fe20000000000 */
[----:B------:R-:W-:Y:S02]  /*15f0*/  DFMA R16, R12, -R2, R16 ;  /* 0x800000020c10722b */ /* 0x000fe40000000010 */
[----:B------:R-:W-:-:S03]  /*1600*/  DFMA R12, R18, UR8, R2 ;  /* 0x00000008120c7c2b */ /* 0x000fc60008000002 */
        /* <DEDUP_REMOVED lines=9> */
[----:B------:R-:W-:-:S06]  /*16a0*/  UMOV UR7, 0x3fb55555 ;  /* 0x3fb5555500077882 */ /* 0x000fcc0000000000 */
        /* <DEDUP_REMOVED lines=13> */
.L_x_10:
[----:B------:R-:W-:Y:S01]  /*1780*/  IMAD.MOV.U32 R2, RZ, RZ, 0x0 ;  /* 0x00000000ff027424 */ /* 0x000fe200078e00ff */
[----:B------:R-:W-:Y:S01]  /*1790*/  LOP3.LUT P0, RZ, R9, 0x7fffffff, RZ, 0xc0, !PT ;  /* 0x7fffffff09ff7812 */ /* 0x000fe2000780c0ff */
[----:B------:R-:W-:-:S06]  /*17a0*/  IMAD.MOV.U32 R3, RZ, RZ, 0x7ff00000 ;  /* 0x7ff00000ff037424 */ /* 0x000fcc00078e00ff */
[----:B------:R-:W-:-:S10]  /*17b0*/  DFMA R2, R8, R2, +INF ;  /* 0x7ff000000802742b */ /* 0x000fd40000000002 */
[----:B------:R-:W-:Y:S02]  /*17c0*/  FSEL R36, R2, RZ, P0 ;  /* 0x000000ff02247208 */ /* 0x000fe40000000000 */
[----:B------:R-:W-:-:S07]  /*17d0*/  FSEL R37, R3, -QNAN , P0 ;  /* 0xfff0000003257808 */ /* 0x000fce0000000000 */
.L_x_11:
[----:B------:R-:W-:Y:S05]  /*17e0*/  BSYNC.RECONVERGENT B0 ;  /* 0x0000000000007941 */ /* 0x000fea0003800200 */
.L_x_9:
[----:B------:R-:W-:Y:S01]  /*17f0*/  ISETP.GT.AND P0, PT, R57, 0xfffff, PT ;  /* 0x000fffff3900780c */ /* 0x000fe20003f04270 */
[--C-:B------:R-:W-:Y:S01]  /*1800*/  IMAD.MOV.U32 R3, RZ, RZ, R57.reuse ;  /* 0x000000ffff037224 */ /* 0x100fe200078e0039 */
[----:B------:R-:W-:Y:S01]  /*1810*/  MOV R2, R56 ;  /* 0x0000003800027202 */ /* 0x000fe20000000f00 */
[----:B------:R-:W-:Y:S01]  /*1820*/  IMAD.MOV.U32 R0, RZ, RZ, R57 ;  /* 0x000000ffff007224 */ /* 0x000fe200078e0039 */
[----:B------:R-:W-:Y:S01]  /*1830*/  UMOV UR6, 0x4c2906f ;  /* 0x04c2906f00067882 */ /* 0x000fe20000000000 */
[----:B------:R-:W-:Y:S01]  /*1840*/  UMOV UR7, 0x403ab6b9 ;  /* 0x403ab6b900077882 */ /* 0x000fe20000000000 */
[----:B------:R-:W-:Y:S01]  /*1850*/  BSSY.RECONVERGENT B0, `(.L_x_12) ;  /* 0x0000051000007945 */ /* 0x000fe20003800200 */
[----:B------:R-:W-:Y:S01]  /*1860*/  DFMA R36, R36, UR6, R80 ;  /* 0x0000000624247c2b */ /* 0x000fe20008000050 */
[----:B------:R-:W-:Y:S02]  /*1870*/  IMAD.MOV.U32 R12, RZ, RZ, R56 ;  /* 0x000000ffff0c7224 */ /* 0x000fe400078e0038 */
[----:B------:R-:W-:-:S03]  /*1880*/  IMAD.MOV.U32 R7, RZ, RZ, -0x3ff ;  /* 0xfffffc01ff077424 */ /* 0x000fc600078e00ff */
[----:B------:R-:W-:Y:S01]  /*1890*/  @!P0 DMUL R2, R56, 1.80143985094819840000e+16 ;  /* 0x4350000038028828 */ /* 0x000fe20000000000 */
[----:B------:R-:W-:-:S09]  /*18a0*/  @!P0 IMAD.MOV.U32 R7, RZ, RZ, -0x435 ;  /* 0xfffffbcbff078424 */ /* 0x000fd200078e00ff */
[----:B------:R-:W-:Y:S01]  /*18b0*/  @!P0 IMAD.MOV.U32 R0, RZ, RZ, R3 ;  /* 0x000000ffff008224 */ /* 0x000fe200078e0003 */
[----:B------:R-:W-:-:S04]  /*18c0*/  @!P0 MOV R12, R2 ;  /* 0x00000002000c8202 */ /* 0x000fc80000000f00 */
[----:B------:R-:W-:-:S04]  /*18d0*/  IADD3 R4, PT, PT, R0, -0x1, RZ ;  /* 0xffffffff00047810 */ /* 0x000fc80007ffe0ff */
[----:B------:R-:W-:-:S13]  /*18e0*/  ISETP.GT.U32.AND P1, PT, R4, 0x7feffffe, PT ;  /* 0x7feffffe0400780c */ /* 0x000fda0003f24070 */
[----:B------:R-:W-:Y:S05]  /*18f0*/  @P1 BRA `(.L_x_13) ;  /* 0x0000000400001947 */ /* 0x000fea0003800000 */
[----:B------:R-:W-:Y:S01]  /*1900*/  LOP3.LUT R2, R0, 0xfffff, RZ, 0xc0, !PT ;  /* 0x000fffff00027812 */ /* 0x000fe200078ec0ff */
[----:B------:R-:W-:Y:S01]  /*1910*/  IMAD.MOV.U32 R4, RZ, RZ, RZ ;  /* 0x000000ffff047224 */ /* 0x000fe200078e00ff */
[----:B------:R-:W-:Y:S01]  /*1920*/  MOV R16, 0x8b7a8b04 ;  /* 0x8b7a8b0400107802 */ /* 0x000fe20000000f00 */
[----:B------:R-:W-:Y:S01]  /*1930*/  IMAD.MOV.U32 R17, RZ, RZ, 0x3ed0ee25 ;  /* 0x3ed0ee25ff117424 */ /* 0x000fe200078e00ff */
[----:B------:R-:W-:Y:S01]  /*1940*/  LOP3.LUT R13, R2, 0x3ff00000, RZ, 0xfc, !PT ;  /* 0x3ff00000020d7812 */ /* 0x000fe200078efcff */
[----:B------:R-:W-:Y:S01]  /*1950*/  UMOV UR8, 0x3ae80f1e ;  /* 0x3ae80f1e00087882 */ /* 0x000fe20000000000 */
[----:B------:R-:W-:Y:S01]  /*1960*/  UMOV UR9, 0x3eb1380b ;  /* 0x3eb1380b00097882 */ /* 0x000fe20000000000 */
[----:B------:R-:W-:Y:S01]  /*1970*/  LEA.HI R7, R0, R7, RZ, 0xc ;  /* 0x0000000700077211 */ /* 0x000fe200078f60ff */
[----:B------:R-:W-:Y:S01]  /*1980*/  IMAD.MOV.U32 R19, RZ, RZ, 0x43300000 ;  /* 0x43300000ff137424 */ /* 0x000fe200078e00ff */
[----:B------:R-:W-:Y:S01]  /*1990*/  ISETP.GE.U32.AND P0, PT, R13, 0x3ff6a09f, PT ;  /* 0x3ff6a09f0d00780c */ /* 0x000fe20003f06070 */
[----:B------:R-:W-:Y:S01]  /*19a0*/  UMOV UR10, 0x80000000 ;  /* 0x80000000000a7882 */ /* 0x000fe20000000000 */
[----:B------:R-:W-:-:S11]  /*19b0*/  UMOV UR11, 0x43300000 ;  /* 0x43300000000b7882 */ /* 0x000fd60000000000 */
[----:B------:R-:W-:Y:S02]  /*19c0*/  @P0 VIADD R3, R13, 0xfff00000 ;  /* 0xfff000000d030836 */ /* 0x000fe40000000000 */
[----:B------:R-:W-:Y:S02]  /*19d0*/  @P0 VIADD R7, R7, 0x1 ;  /* 0x0000000107070836 */ /* 0x000fe40000000000 */
[----:B------:R-:W-:-:S03]  /*19e0*/  @P0 IMAD.MOV.U32 R13, RZ, RZ, R3 ;  /* 0x000000ffff0d0224 */ /* 0x000fc600078e0003 */
[----:B------:R-:W-:-:S03]  /*19f0*/  LOP3.LUT R18, R7, 0x80000000, RZ, 0x3c, !PT ;  /* 0x8000000007127812 */ /* 0x000fc600078e3cff */
        /* <DEDUP_REMOVED lines=48> */
.L_x_13:
[----:B------:R-:W-:Y:S01]  /*1d00*/  MOV R4, 0x0 ;  /* 0x0000000000047802 */ /* 0x000fe20000000f00 */
[----:B------:R-:W-:Y:S01]  /*1d10*/  IMAD.MOV.U32 R5, RZ, RZ, 0x7ff00000 ;  /* 0x7ff00000ff057424 */ /* 0x000fe200078e00ff */
[----:B------:R-:W-:-:S05]  /*1d20*/  LOP3.LUT P0, RZ, R3, 0x7fffffff, RZ, 0xc0, !PT ;  /* 0x7fffffff03ff7812 */ /* 0x000fca000780c0ff */
[----:B------:R-:W-:-:S10]  /*1d30*/  DFMA R4, R2, R4, +INF ;  /* 0x7ff000000204742b */ /* 0x000fd40000000004 */
[----:B------:R-:W-:Y:S02]  /*1d40*/  FSEL R34, R4, RZ, P0 ;  /* 0x000000ff04227208 */ /* 0x000fe40000000000 */
[----:B------:R-:W-:-:S07]  /*1d50*/  FSEL R35, R5, -QNAN , P0 ;  /* 0xfff0000005237808 */ /* 0x000fce0000000000 */
.L_x_14:
[----:B------:R-:W-:Y:S05]  /*1d60*/  BSYNC.RECONVERGENT B0 ;  /* 0x0000000000007941 */ /* 0x000fea0003800200 */
.L_x_12:
[----:B------:R-:W0:Y:S01]  /*1d70*/  MUFU.RCP64H R3, R11 ;  /* 0x0000000b00037308 */ /* 0x000e220000001800 */
[----:B------:R-:W-:Y:S01]  /*1d80*/  IMAD.MOV.U32 R2, RZ, RZ, 0x1 ;  /* 0x00000001ff027424 */ /* 0x000fe200078e00ff */
[----:B------:R-:W-:Y:S01]  /*1d90*/  UMOV UR8, 0xeb851eb8 ;  /* 0xeb851eb800087882 */ /* 0x000fe20000000000 */
[----:B------:R-:W-:Y:S01]  /*1da0*/  UMOV UR9, 0x3f9eb851 ;  /* 0x3f9eb85100097882 */ /* 0x000fe20000000000 */
[----:B------:R-:W-:Y:S01]  /*1db0*/  BSSY.RECONVERGENT B1, `(.L_x_15) ;  /* 0x0000014000017945 */ /* 0x000fe20003800200 */
[----:B------:R-:W-:Y:S02]  /*1dc0*/  DFMA R34, R34, UR6, R80 ;  /* 0x0000000622227c2b */ /* 0x000fe40008000050 */
[----:B0-----:R-:W-:-:S08]  /*1dd0*/  DFMA R4, -R10, R2, 1 ;  /* 0x3ff000000a04742b */ /* 0x001fd00000000102 */
[----:B------:R-:W-:-:S08]  /*1de0*/  DFMA R4, R4, R4, R4 ;  /* 0x000000040404722b */ /* 0x000fd00000000004 */
[----:B------:R-:W-:Y:S02]  /*1df0*/  DFMA R4, R2, R4, R2 ;  /* 0x000000040204722b */ /* 0x000fe40000000002 */
[----:B------:R-:W-:-:S06]  /*1e00*/  DMUL R2, R56, UR8 ;  /* 0x0000000838027c28 */ /* 0x000fcc0008000000 */
[----:B------:R-:W-:-:S04]  /*1e10*/  DFMA R8, -R10, R4, 1 ;  /* 0x3ff000000a08742b */ /* 0x000fc80000000104 */
[----:B------:R-:W-:-:S04]  /*1e20*/  FSETP.GEU.AND P1, PT, |R3|, 6.5827683646048100446e-37, PT ;  /* 0x036000000300780b */ /* 0x000fc80003f2e200 */
        /* <DEDUP_REMOVED lines=8> */
[----:B------:R-:W-:Y:S02]  /*1eb0*/  MOV R9, R3 ;  /* 0x0000000300097202 */ /* 0x000fe40000000f00 */
[----:B------:R-:W-:-:S07]  /*1ec0*/  MOV R0, 0x1ee0 ;  /* 0x00001ee000007802 */ /* 0x000fce0000000f00 */
[----:B------:R-:W-:Y:S05]  /*1ed0*/  CALL.REL.NOINC `($__internal_1_$__cuda_sm20_div_rn_f64_full) ;  /* 0x0000008c00f87944 */ /* 0x000fea0003c00000 */
[----:B------:R-:W-:-:S07]  /*1ee0*/  IMAD.MOV.U32 R9, RZ, RZ, R7 ;  /* 0x000000ffff097224 */ /* 0x000fce00078e0007 */
.L_x_16:
[----:B------:R-:W-:Y:S05]  /*1ef0*/  BSYNC.RECONVERGENT B1 ;  /* 0x0000000000017941 */ /* 0x000fea0003800200 */
.L_x_15:
[----:B------:R-:W-:Y:S01]  /*1f00*/  DADD R8, R8, 1 ;  /* 0x3ff0000008087429 */ /* 0x000fe20000000000 */
[----:B------:R-:W-:Y:S09]  /*1f10*/  BSSY.RECONVERGENT B0, `(.L_x_17) ;  /* 0x0000054000007945 */ /* 0x000ff20003800200 */
[----:B------:R-:W-:Y:S01]  /*1f20*/  ISETP.GT.AND P0, PT, R9, 0xfffff, PT ;  /* 0x000fffff0900780c */ /* 0x000fe20003f04270 */
[----:B------:R-:W-:Y:S01]  /*1f30*/  IMAD.MOV.U32 R2, RZ, RZ, R8 ;  /* 0x000000ffff027224 */ /* 0x000fe200078e0008 */
[----:B------:R-:W-:Y:S01]  /*1f40*/  MOV R7, R9 ;  /* 0x0000000900077202 */ /* 0x000fe20000000f00 */
[----:B------:R-:W-:Y:S01]  /*1f50*/  IMAD.MOV.U32 R3, RZ, RZ, R9 ;  /* 0x000000ffff037224 */ /* 0x000fe200078e0009 */
[----:B------:R-:W-:-:S09]  /*1f60*/  MOV R10, R8 ;  /* 0x00000008000a7202 */ /* 0x000fd20000000f00 */
[----:B------:R-:W-:-:S10]  /*1f70*/  @!P0 DMUL R2, R2, 1.80143985094819840000e+16 ;  /* 0x4350000002028828 */ /* 0x000fd40000000000 */
[----:B------:R-:W-:Y:S02]  /*1f80*/  @!P0 IMAD.MOV.U32 R7, RZ, RZ, R3 ;  /* 0x000000ffff078224 */ /* 0x000fe400078e0003 */
[----:B------:R-:W-:Y:S02]  /*1f90*/  @!P0 IMAD.MOV.U32 R10, RZ, RZ, R2 ;  /* 0x000000ffff0a8224 */ /* 0x000fe400078e0002 */
[----:B------:R-:W-:-:S05]  /*1fa0*/  VIADD R0, R7, 0xffffffff ;  /* 0xffffffff07007836 */ /* 0x000fca0000000000 */
[----:B------:R-:W-:Y:S01]  /*1fb0*/  ISETP.GT.U32.AND P1, PT, R0, 0x7feffffe, PT ;  /* 0x7feffffe0000780c */ /* 0x000fe20003f24070 */
[----:B------:R-:W-:Y:S02]  /*1fc0*/  IMAD.MOV.U32 R0, RZ, RZ, -0x3ff ;  /* 0xfffffc01ff007424 */ /* 0x000fe400078e00ff */
[----:B------:R-:W-:-:S10]  /*1fd0*/  @!P0 IMAD.MOV.U32 R0, RZ, RZ, -0x435 ;  /* 0xfffffbcbff008424 */ /* 0x000fd400078e00ff */
[----:B------:R-:W-:Y:S05]  /*1fe0*/  @P1 BRA `(.L_x_18) ;  /* 0x0000000400001947 */ /* 0x000fea0003800000 */
[C---:B------:R-:W-:Y:S01]  /*1ff0*/  LOP3.LUT R2, R7.reuse, 0xfffff, RZ, 0xc0, !PT ;  /* 0x000fffff07027812 */ /* 0x040fe200078ec0ff */
[----:B------:R-:W-:Y:S01]  /*2000*/  IMAD.MOV.U32 R4, RZ, RZ, RZ ;  /* 0x000000ffff047224 */ /* 0x000fe200078e00ff */
[----:B------:R-:W-:Y:S01]  /*2010*/  UMOV UR6, 0x3ae80f1e ;  /* 0x3ae80f1e00067882 */ /* 0x000fe20000000000 */
[----:B------:R-:W-:Y:S01]  /*2020*/  IMAD.MOV.U32 R14, RZ, RZ, -0x748574fc ;  /* 0x8b7a8b04ff0e7424 */ /* 0x000fe200078e00ff */
[----:B------:R-:W-:Y:S01]  /*2030*/  LOP3.LUT R11, R2, 0x3ff00000, RZ, 0xfc, !PT ;  /* 0x3ff00000020b7812 */ /* 0x000fe200078efcff */
[----:B------:R-:W-:Y:S01]  /*2040*/  IMAD.MOV.U32 R15, RZ, RZ, 0x3ed0ee25 ;  /* 0x3ed0ee25ff0f7424 */ /* 0x000fe200078e00ff */
[----:B------:R-:W-:Y:S01]  /*2050*/  UMOV UR7, 0x3eb1380b ;  /* 0x3eb1380b00077882 */ /* 0x000fe20000000000 */
[----:B------:R-:W-:Y:S01]  /*2060*/  LEA.HI R0, R7, R0, RZ, 0xc ;  /* 0x0000000007007211 */ /* 0x000fe200078f60ff */
[----:B------:R-:W-:Y:S01]  /*2070*/  IMAD.MOV.U32 R17, RZ, RZ, 0x43300000 ;  /* 0x43300000ff117424 */ /* 0x000fe200078e00ff */
[----:B------:R-:W-:Y:S01]  /*2080*/  ISETP.GE.U32.AND P0, PT, R11, 0x3ff6a09f, PT ;  /* 0x3ff6a09f0b00780c */ /* 0x000fe20003f06070 */
[----:B------:R-:W-:Y:S01]  /*2090*/  UMOV UR8, 0x80000000 ;  /* 0x8000000000087882 */ /* 0x000fe20000000000 */
[----:B------:R-:W-:-:S11]  /*20a0*/  UMOV UR9, 0x43300000 ;  /* 0x4330000000097882 */ /* 0x000fd60000000000 */
        /* <DEDUP_REMOVED lines=52> */
.L_x_18:
[----:B------:R-:W-:Y:S01]  /*23f0*/  IMAD.MOV.U32 R4, RZ, RZ, 0x0 ;  /* 0x00000000ff047424 */ /* 0x000fe200078e00ff */
[----:B------:R-:W-:Y:S01]  /*2400*/  LOP3.LUT P0, RZ, R3, 0x7fffffff, RZ, 0xc0, !PT ;  /* 0x7fffffff03ff7812 */ /* 0x000fe2000780c0ff */
[----:B------:R-:W-:-:S06]  /*2410*/  IMAD.MOV.U32 R5, RZ, RZ, 0x7ff00000 ;  /* 0x7ff00000ff057424 */ /* 0x000fcc00078e00ff */
[----:B------:R-:W-:-:S10]  /*2420*/  DFMA R4, R2, R4, +INF ;  /* 0x7ff000000204742b */ /* 0x000fd40000000004 */
[----:B------:R-:W-:Y:S02]  /*2430*/  FSEL R2, R4, RZ, P0 ;  /* 0x000000ff04027208 */ /* 0x000fe40000000000 */
[----:B------:R-:W-:-:S07]  /*2440*/  FSEL R3, R5, -QNAN , P0 ;  /* 0xfff0000005037808 */ /* 0x000fce0000000000 */
.L_x_19:
[----:B------:R-:W-:Y:S05]  /*2450*/  BSYNC.RECONVERGENT B0 ;  /* 0x0000000000007941 */ /* 0x000fea0003800200 */
.L_x_17:
[----:B------:R-:W-:Y:S01]  /*2460*/  UMOV UR6, 0x72c1e20 ;  /* 0x072c1e2000067882 */ /* 0x000fe20000000000 */
[----:B------:R-:W-:Y:S01]  /*2470*/  UMOV UR7, 0x3e8e1b21 ;  /* 0x3e8e1b2100077882 */ /* 0x000fe20000000000 */
[----:B------:R-:W-:Y:S01]  /*2480*/  MOV R12, 0x1 ;  /* 0x00000001000c7802 */ /* 0x000fe20000000f00 */
[----:B------:R-:W-:Y:S01]  /*2490*/  DFMA R4, RZ, R80, UR6 ;  /* 0x00000006ff047e2b */ /* 0x000fe20008000050 */
[----:B------:R-:W-:Y:S01]  /*24a0*/  UMOV UR6, 0x794699c3 ;  /* 0x794699c300067882 */ /* 0x000fe20000000000 */
[----:B------:R-:W-:Y:S01]  /*24b0*/  UMOV UR7, 0x3efbcc67 ;  /* 0x3efbcc6700077882 */ /* 0x000fe20000000000 */
[----:B------:R-:W-:Y:S01]  /*24c0*/  UMOV UR8, 0xbb6130f0 ;  /* 0xbb6130f000087882 */ /* 0x000fe20000000000 */
[----:B------:R-:W-:Y:S01]  /*24d0*/  UMOV UR9, 0x3e5c0fda ;  /* 0x3e5c0fda00097882 */ /* 0x000fe20000000000 */
[----:B------:R-:W-:Y:S03]  /*24e0*/  BSSY.RECONVERGENT B1, `(.L_x_20) ;  /* 0x000005d000017945 */ /* 0x000fe60003800200 */
[----:B------:R-:W-:Y:S01]  /*24f0*/  DFMA R4, R80, R4, -UR6 ;  /* 0x8000000650047e2b */ /* 0x000fe20008000004 */
[----:B------:R-:W-:Y:S01]  /*2500*/  UMOV UR6, 0x7bfe90fb ;  /* 0x7bfe90fb00067882 */ /* 0x000fe20000000000 */
[----:B------:R-:W-:-:S06]  /*2510*/  UMOV UR7, 0x3f607257 ;  /* 0x3f60725700077882 */ /* 0x000fcc0000000000 */
[----:B------:R-:W-:Y:S01]  /*2520*/  DFMA R4, R80, R4, UR6 ;  /* 0x0000000650047e2b */ /* 0x000fe20008000004 */
[----:B------:R-:W-:Y:S01]  /*2530*/  UMOV UR6, 0xb7f06362 ;  /* 0xb7f0636200067882 */ /* 0x000fe20000000000 */
[----:B------:R-:W-:-:S06]  /*2540*/  UMOV UR7, 0x3fb0efaf ;  /* 0x3fb0efaf00077882 */ /* 0x000fcc0000000000 */
[C---:B------:R-:W-:Y:S01]  /*2550*/  DFMA R10, R80.reuse, R4, -UR6 ;  /* 0x80000006500a7e2b */ /* 0x040fe20008000004 */
[----:B------:R-:W-:Y:S01]  /*2560*/  UMOV UR6, 0x265a2328 ;  /* 0x265a232800067882 */ /* 0x000fe20000000000 */
[----:B------:R-:W-:Y:S02]  /*2570*/  UMOV UR7, 0x3c9046ea ;  /* 0x3c9046ea00077882 */ /* 0x000fe40000000000 */
[----:B------:R-:W-:Y:S01]  /*2580*/  DFMA R4, RZ, R80, UR6 ;  /* 0x00000006ff047e2b */ /* 0x000fe20008000050 */
[----:B------:R-:W-:Y:S01]  /*2590*/  UMOV UR6, 0x4102b97f ;  /* 0x4102b97f00067882 */ /* 0x000fe20000000000 */
[----:B------:R-:W-:Y:S02]  /*25a0*/  UMOV UR7, 0x3d1b0b24 ;  /* 0x3d1b0b2400077882 */ /* 0x000fe40000000000 */
[----:B------:R-:W-:-:S04]  /*25b0*/  DFMA R10, R80, R10, 1 ;  /* 0x3ff00000500a742b */ /* 0x000fc8000000000a */
[----:B------:R-:W-:Y:S01]  /*25c0*/  DFMA R4, R80, R4, UR6 ;  /* 0x0000000650047e2b */ /* 0x000fe20008000004 */
[----:B------:R-:W-:Y:S01]  /*25d0*/  UMOV UR6, 0xaa47f175 ;  /* 0xaa47f17500067882 */ /* 0x000fe20000000000 */
[----:B------:R-:W0:Y:S01]  /*25e0*/  MUFU.RCP64H R13, R11 ;  /* 0x0000000b000d7308 */ /* 0x000e220000001800 */
[----:B------:R-:W-:-:S05]  /*25f0*/  UMOV UR7, 0x3d930337 ;  /* 0x3d93033700077882 */ /* 0x000fca0000000000 */
[----:B------:R-:W-:Y:S01]  /*2600*/  DFMA R4, R80, R4, UR6 ;  /* 0x0000000650047e2b */ /* 0x000fe20008000004 */
[----:B------:R-:W-:Y:S01]  /*2610*/  UMOV UR6, 0xa84a3986 ;  /* 0xa84a398600067882 */ /* 0x000fe20000000000 */
[----:B------:R-:W-:-:S06]  /*2620*/  UMOV UR7, 0x3dfd9ff5 ;  /* 0x3dfd9ff500077882 */ /* 0x000fcc0000000000 */
[----:B------:R-:W-:Y:S01]  /*2630*/  DFMA R8, R80, R4, UR6 ;  /* 0x0000000650087e2b */ /* 0x000fe20008000004 */
[----:B------:R-:W-:Y:S01]  /*2640*/  UMOV UR6, 0xe34587fd ;  /* 0xe34587fd00067882 */ /* 0x000fe20000000000 */
[----:B------:R-:W-:Y:S01]  /*2650*/  UMOV UR7, 0x3c08f408 ;  /* 0x3c08f40800077882 */ /* 0x000fe20000000000 */
[----:B0-----:R-:W-:Y:S02]  /*2660*/  DFMA R14, -R10, R12, 1 ;  /* 0x3ff000000a0e742b */ /* 0x001fe4000000010c */
[----:B------:R-:W-:Y:S01]  /*2670*/  DFMA R4, RZ, R80, -UR6 ;  /* 0x80000006ff047e2b */ /* 0x000fe20008000050 */
[----:B------:R-:W-:Y:S01]  /*2680*/  UMOV UR6, 0x8ef97b72 ;  /* 0x8ef97b7200067882 */ /* 0x000fe20000000000 */
[----:B------:R-:W-:Y:S01]  /*2690*/  UMOV UR7, 0x3c722610 ;  /* 0x3c72261000077882 */ /* 0x000fe20000000000 */
[----:B------:R-:W-:Y:S01]  /*26a0*/  DFMA R8, R80, R8, UR8 ;  /* 0x0000000850087e2b */ /* 0x000fe20008000008 */
[----:B------:R-:W-:Y:S01]  /*26b0*/  UMOV UR8, 0xefeaa01e ;  /* 0xefeaa01e00087882 */ /* 0x000fe20000000000 */
[----:B------:R-:W-:Y:S01]  /*26c0*/  UMOV UR9, 0x3eb07eaf ;  /* 0x3eb07eaf00097882 */ /* 0x000fe20000000000 */
[----:B------:R-:W-:-:S02]  /*26d0*/  DFMA R14, R14, R14, R14 ;  /* 0x0000000e0e0e722b */ /* 0x000fc4000000000e */
[C---:B------:R-:W-:Y:S01]  /*26e0*/  DFMA R4, R80.reuse, R4, -UR6 ;  /* 0x8000000650047e2b */ /* 0x040fe20008000004 */
[----:B------:R-:W-:Y:S01]  /*26f0*/  UMOV UR6, 0x459cb6c6 ;  /* 0x459cb6c600067882 */ /* 0x000fe20000000000 */
[----:B------:R-:W-:Y:S01]  /*2700*/  UMOV UR7, 0x3ce2fa20 ;  /* 0x3ce2fa2000077882 */ /* 0x000fe20000000000 */
[----:B------:R-:W-:Y:S01]  /*2710*/  DFMA R8, R80, R8, UR8 ;  /* 0x0000000850087e2b */ /* 0x000fe20008000008 */
[----:B------:R-:W-:Y:S01]  /*2720*/  UMOV UR8, 0x78f51fc4 ;  /* 0x78f51fc400087882 */ /* 0x000fe20000000000 */
[----:B------:R-:W-:Y:S01]  /*2730*/  UMOV UR9, 0x3ef6c098 ;  /* 0x3ef6c09800097882 */ /* 0x000fe20000000000 */
[----:B------:R-:W-:Y:S02]  /*2740*/  DFMA R14, R12, R14, R12 ;  /* 0x0000000e0c0e722b */ /* 0x000fe4000000000c */
[C---:B------:R-:W-:Y:S01]  /*2750*/  DFMA R4, R80.reuse, R4, UR6 ;  /* 0x0000000650047e2b */ /* 0x040fe20008000004 */
[----:B------:R-:W-:Y:S01]  /*2760*/  UMOV UR6, 0x77538f6b ;  /* 0x77538f6b00067882 */ /* 0x000fe20000000000 */
[----:B------:R-:W-:Y:S01]  /*2770*/  UMOV UR7, 0x3d214a92 ;  /* 0x3d214a9200077882 */ /* 0x000fe20000000000 */
[----:B------:R-:W-:Y:S01]  /*2780*/  DFMA R8, R80, R8, UR8 ;  /* 0x0000000850087e2b */ /* 0x000fe20008000008 */
[----:B------:R-:W-:Y:S01]  /*2790*/  UMOV UR8, 0xfa0f4367 ;  /* 0xfa0f436700087882 */ /* 0x000fe20000000000 */
[----:B------:R-:W-:Y:S01]  /*27a0*/  UMOV UR9, 0x3f2cd053 ;  /* 0x3f2cd05300097882 */ /* 0x000fe20000000000 */
[----:B------:R-:W-:-:S02]  /*27b0*/  DFMA R12, -R10, R14, 1 ;  /* 0x3ff000000a0c742b */ /* 0x000fc4000000010e */
[C---:B------:R-:W-:Y:S01]  /*27c0*/  DFMA R4, R80.reuse, R4, -UR6 ;  /* 0x8000000650047e2b */ /* 0x040fe20008000004 */
[----:B------:R-:W-:Y:S01]  /*27d0*/  UMOV UR6, 0xe97c2461 ;  /* 0xe97c246100067882 */ /* 0x000fe20000000000 */
[----:B------:R-:W-:Y:S01]  /*27e0*/  UMOV UR7, 0x3d9b1006 ;  /* 0x3d9b100600077882 */ /* 0x000fe20000000000 */
[----:B------:R-:W-:Y:S01]  /*27f0*/  DFMA R8, R80, R8, UR8 ;  /* 0x0000000850087e2b */ /* 0x000fe20008000008 */
[----:B------:R-:W-:Y:S01]  /*2800*/  UMOV UR8, 0xf7faf118 ;  /* 0xf7faf11800087882 */ /* 0x000fe20000000000 */
[----:B------:R-:W-:Y:S01]  /*2810*/  UMOV UR9, 0x3e93b2bc ;  /* 0x3e93b2bc00097882 */ /* 0x000fe20000000000 */
[----:B------:R-:W-:Y:S02]  /*2820*/  DFMA R14, R14, R12, R14 ;  /* 0x0000000c0e0e722b */ /* 0x000fe4000000000e */
[----:B------:R-:W-:Y:S01]  /*2830*/  DFMA R4, R80, R4, -UR6 ;  /* 0x8000000650047e2b */ /* 0x000fe20008000004 */
[----:B------:R-:W-:Y:S01]  /*2840*/  UMOV UR6, 0x5b5b73cd ;  /* 0x5b5b73cd00067882 */ /* 0x000fe20000000000 */
[----:B------:R-:W-:-:S03]  /*2850*/  UMOV UR7, 0x3e200d7e ;  /* 0x3e200d7e00077882 */ /* 0x000fc60000000000 */
[----:B------:R-:W-:Y:S01]  /*2860*/  FSETP.GEU.AND P1, PT, |R9|, 6.5827683646048100446e-37, PT ;  /* 0x036000000900780b */ /* 0x000fe20003f2e200 */
[----:B------:R-:W-:Y:S02]  /*2870*/  DMUL R16, R8, R14 ;  /* 0x0000000e08107228 */ /* 0x000fe40000000000 */
[----:B------:R-:W-:Y:S01]  /*2880*/  DFMA R4, R80, R4, UR6 ;  /* 0x0000000650047e2b */ /* 0x000fe20008000004 */
[----:B------:R-:W-:Y:S01]  /*2890*/  UMOV UR6, 0x4d20a216 ;  /* 0x4d20a21600067882 */ /* 0x000fe20000000000 */
[----:B------:R-:W-:Y:S02]  /*28a0*/  UMOV UR7, 0x40468668 ;  /* 0x4046866800077882 */ /* 0x000fe40000000000 */
[----:B------:R-:W-:Y:S01]  /*28b0*/  DADD R36, R36, -UR6 ;  /* 0x8000000624247e29 */ /* 0x000fe20008000000 */
[----:B------:R-:W-:Y:S01]  /*28c0*/  UMOV UR6, 0x2bdd24bd ;  /* 0x2bdd24bd00067882 */ /* 0x000fe20000000000 */
[----:B------:R-:W-:Y:S01]  /*28d0*/  DFMA R18, -R10, R16, R8 ;  /* 0x000000100a12722b */ /* 0x000fe20000000108 */
[----:B------:R-:W-:Y:S01]  /*28e0*/  UMOV UR7, 0x3efe18a1 ;  /* 0x3efe18a100077882 */ /* 0x000fe20000000000 */
[----:B------:R-:W-:Y:S01]  /*28f0*/  DFMA R12, R80, R4, -UR8 ;  /* 0x80000008500c7e2b */ /* 0x000fe20008000004 */
[----:B------:R-:W-:Y:S01]  /*2900*/  UMOV UR8, 0x4c2906f ;  /* 0x04c2906f00087882 */ /* 0x000fe20000000000 */
[----:B------:R-:W-:-:S02]  /*2910*/  UMOV UR9, 0x403ab6b9 ;  /* 0x403ab6b900097882 */ /* 0x000fc40000000000 */
[----:B------:R-:W-:Y:S01]  /*2920*/  DFMA R2, R2, UR8, R36 ;  /* 0x0000000802027c2b */ /* 0x000fe20008000024 */
[----:B------:R-:W-:Y:S01]  /*2930*/  UMOV UR8, 0x5013583e ;  /* 0x5013583e00087882 */ /* 0x000fe20000000000 */
[----:B------:R-:W-:Y:S01]  /*2940*/  DFMA R4, R14, R18, R16 ;  /* 0x000000120e04722b */ /* 0x000fe20000000010 */
[----:B------:R-:W-:Y:S01]  /*2950*/  UMOV UR9, 0x3f625f55 ;  /* 0x3f625f5500097882 */ /* 0x000fe20000000000 */
[----:B------:R-:W-:Y:S01]  /*2960*/  DFMA R12, R80, R12, UR6 ;  /* 0x00000006500c7e2b */ /* 0x000fe2000800000c */
[----:B------:R-:W-:Y:S01]  /*2970*/  UMOV UR6, 0x4d20a216 ;  /* 0x4d20a21600067882 */ /* 0x000fe20000000000 */
[----:B------:R-:W-:Y:S02]  /*2980*/  UMOV UR7, 0x40468668 ;  /* 0x4046866800077882 */ /* 0x000fe40000000000 */
[----:B------:R-:W-:Y:S01]  /*2990*/  DADD R2, R2, UR6 ;  /* 0x0000000602027e29 */ /* 0x000fe20008000000 */
[----:B------:R-:W-:Y:S01]  /*29a0*/  UMOV UR6, 0xb71eb340 ;  /* 0xb71eb34000067882 */ /* 0x000fe20000000000 */
[----:B------:R-:W-:-:S02]  /*29b0*/  UMOV UR7, 0x40608050 ;  /* 0x4060805000077882 */ /* 0x000fc40000000000 */
[----:B------:R-:W-:Y:S01]  /*29c0*/  FFMA R0, RZ, R11, R5 ;  /* 0x0000000bff007223 */ /* 0x000fe20000000005 */
[----:B------:R-:W-:Y:S01]  /*29d0*/  DFMA R12, R80, R12, -UR8 ;  /* 0x80000008500c7e2b */ /* 0x000fe2000800000c */
[----:B------:R-:W-:Y:S01]  /*29e0*/  UMOV UR8, 0xcfd1276 ;  /* 0x0cfd127600087882 */ /* 0x000fe20000000000 */
[----:B------:R-:W-:Y:S01]  /*29f0*/  DADD R34, R34, -UR6 ;  /* 0x8000000622227e29 */ /* 0x000fe20008000000 */
[----:B------:R-:W-:Y:S01]  /*2a00*/  UMOV UR9, 0x404e35c9 ;  /* 0x404e35c900097882 */ /* 0x000fe20000000000 */
[----:B------:R-:W-:Y:S01]  /*2a10*/  FSETP.GT.AND P0, PT, |R0|, 1.469367938527859385e-39, PT ;  /* 0x001000000000780b */ /* 0x000fe20003f04200 */
[----:B------:R-:W-:Y:S01]  /*2a20*/  UMOV UR6, 0xb8c92125 ;  /* 0xb8c9212500067882 */ /* 0x000fe20000000000 */
[----:B------:R-:W-:Y:S01]  /*2a30*/  UMOV UR7, 0x3ff747a8 ;  /* 0x3ff747a800077882 */ /* 0x000fe20000000000 */
[----:B------:R-:W-:Y:S02]  /*2a40*/  DADD R32, R2, -UR8 ;  /* 0x8000000802207e29 */ /* 0x000fe40008000000 */
[----:B------:R-:W-:-:S08]  /*2a50*/  DFMA R30, R80, R12, -UR6 ;  /* 0x80000006501e7e2b */ /* 0x000fd0000800000c */
[----:B------:R-:W-:Y:S05]  /*2a60*/  @P0 BRA P1, `(.L_x_21) ;  /* 0x0000000000100947 */ /* 0x000fea0000800000 */
[----:B------:R-:W-:-:S07]  /*2a70*/  MOV R0, 0x2a90 ;  /* 0x00002a9000007802 */ /* 0x000fce0000000f00 */
[----:B------:R-:W-:Y:S05]  /*2a80*/  CALL.REL.NOINC `($__internal_1_$__cuda_sm20_div_rn_f64_full) ;  /* 0x00000084000c7944 */ /* 0x000fea0003c00000 */
[----:B------:R-:W-:Y:S02]  /*2a90*/  IMAD.MOV.U32 R4, RZ, RZ, R8 ;  /* 0x000000ffff047224 */ /* 0x000fe400078e0008 */
[----:B------:R-:W-:-:S07]  /*2aa0*/  IMAD.MOV.U32 R5, RZ, RZ, R7 ;  /* 0x000000ffff057224 */ /* 0x000fce00078e0007 */
.L_x_21:
[----:B------:R-:W-:Y:S05]  /*2ab0*/  BSYNC.RECONVERGENT B1 ;  /* 0x0000000000017941 */ /* 0x000fea0003800200 */
.L_x_20:
[----:B------:R-:W-:Y:S01]  /*2ac0*/  UMOV UR6, 0xb953627b ;  /* 0xb953627b00067882 */ /* 0x000fe20000000000 */
[----:B------:R-:W-:Y:S01]  /*2ad0*/  UMOV UR7, 0x3cac380e ;  /* 0x3cac380e00077882 */ /* 0x000fe20000000000 */
[----:B------:R-:W-:Y:S01]  /*2ae0*/  IMAD.MOV.U32 R8, RZ, RZ, 0x1 ;  /* 0x00000001ff087424 */ /* 0x000fe200078e00ff */
[----:B------:R-:W-:Y:S01]  /*2af0*/  DFMA R2, RZ, R36, UR6 ;  /* 0x00000006ff027e2b */ /* 0x000fe20008000024 */
[----:B------:R-:W-:Y:S01]  /*2b00*/  UMOV UR6, 0x8201547 ;  /* 0x0820154700067882 */ /* 0x000fe20000000000 */
[----:B------:R-:W-:Y:S01]  /*2b10*/  UMOV UR7, 0x3d1766f7 ;  /* 0x3d1766f700077882 */ /* 0x000fe20000000000 */
[----:B------:R-:W-:Y:S05]  /*2b20*/  BSSY.RECONVERGENT B1, `(.L_x_22) ;  /* 0x0000046000017945 */ /* 0x000fea0003800200 */
[----:B------:R-:W-:Y:S01]  /*2b30*/  DFMA R2, R36, R2, UR6 ;  /* 0x0000000624027e2b */ /* 0x000fe20008000002 */
[----:B------:R-:W-:Y:S01]  /*2b40*/  UMOV UR6, 0xc15c853e ;  /* 0xc15c853e00067882 */ /* 0x000fe20000000000 */
[----:B------:R-:W-:-:S06]  /*2b50*/  UMOV UR7, 0x3d939dd1 ;  /* 0x3d939dd100077882 */ /* 0x000fcc0000000000 */
[----:B------:R-:W-:Y:S01]  /*2b60*/  DFMA R2, R36, R2, -UR6 ;  /* 0x8000000624027e2b */ /* 0x000fe20008000002 */
[----:B------:R-:W-:Y:S01]  /*2b70*/  UMOV UR6, 0xd2e3768b ;  /* 0xd2e3768b00067882 */ /* 0x000fe20000000000 */
[----:B------:R-:W-:-:S06]  /*2b80*/  UMOV UR7, 0x3e0e664a ;  /* 0x3e0e664a00077882 */ /* 0x000fcc0000000000 */
        /* <DEDUP_REMOVED lines=21> */
[C---:B------:R-:W-:Y:S02]  /*2ce0*/  DFMA R10, R36.reuse, R2, 1 ;  /* 0x3ff00000240a742b */ /* 0x040fe40000000002 */
[----:B------:R-:W-:Y:S01]  /*2cf0*/  DFMA R2, RZ, R36, UR6 ;  /* 0x00000006ff027e2b */ /* 0x000fe20008000024 */
[----:B------:R-:W-:Y:S01]  /*2d00*/  UMOV UR6, 0xcccef750 ;  /* 0xcccef75000067882 */ /* 0x000fe20000000000 */
[----:B------:R-:W-:Y:S02]  /*2d10*/  UMOV UR7, 0x3e396454 ;  /* 0x3e39645400077882 */ /* 0x000fe40000000000 */
[----:B------:R-:W0:Y:S04]  /*2d20*/  MUFU.RCP64H R9, R11 ;  /* 0x0000000b00097308 */ /* 0x000e280000001800 */
[----:B------:R-:W-:Y:S01]  /*2d30*/  DFMA R2, R36, R2, -UR6 ;  /* 0x8000000624027e2b */ /* 0x000fe20008000002 */
[----:B------:R-:W-:Y:S01]  /*2d40*/  UMOV UR6, 0x7015cbf1 ;  /* 0x7015cbf100067882 */ /* 0x000fe20000000000 */
[----:B------:R-:W-:-:S06]  /*2d50*/  UMOV UR7, 0x3eb94a8c ;  /* 0x3eb94a8c00077882 */ /* 0x000fcc0000000000 */
[----:B------:R-:W-:Y:S01]  /*2d60*/  DFMA R2, R36, R2, UR6 ;  /* 0x0000000624027e2b */ /* 0x000fe20008000002 */
[----:B------:R-:W-:Y:S01]  /*2d70*/  UMOV UR6, 0xe673c718 ;  /* 0xe673c71800067882 */ /* 0x000fe20000000000 */
[----:B------:R-:W-:Y:S01]  /*2d80*/  UMOV UR7, 0x3f271174 ;  /* 0x3f27117400077882 */ /* 0x000fe20000000000 */
[----:B0-----:R-:W-:-:S05]  /*2d90*/  DFMA R12, -R10, R8, 1 ;  /* 0x3ff000000a0c742b */ /* 0x001fca0000000108 */
[----:B------:R-:W-:Y:S01]  /*2da0*/  DFMA R2, R36, R2, -UR6 ;  /* 0x8000000624027e2b */ /* 0x000fe20008000002 */
[----:B------:R-:W-:Y:S01]  /*2db0*/  UMOV UR6, 0x9f28fa53 ;  /* 0x9f28fa5300067882 */ /* 0x000fe20000000000 */
[----:B------:R-:W-:Y:S01]  /*2dc0*/  UMOV UR7, 0x3f805ed7 ;  /* 0x3f805ed700077882 */ /* 0x000fe20000000000 */
[----:B------:R-:W-:-:S05]  /*2dd0*/  DFMA R12, R12, R12, R12 ;  /* 0x0000000c0c0c722b */ /* 0x000fca000000000c */
[----:B------:R-:W-:Y:S01]  /*2de0*/  DFMA R2, R36, R2, UR6 ;  /* 0x0000000624027e2b */ /* 0x000fe20008000002 */
[----:B------:R-:W-:Y:S01]  /*2df0*/  UMOV UR6, 0x323e700b ;  /* 0x323e700b00067882 */ /* 0x000fe20000000000 */
[----:B------:R-:W-:Y:S01]  /*2e00*/  UMOV UR7, 0x3f823950 ;  /* 0x3f82395000077882 */ /* 0x000fe20000000000 */
[----:B------:R-:W-:-:S05]  /*2e10*/  DFMA R12, R8, R12, R8 ;  /* 0x0000000c080c722b */ /* 0x000fca0000000008 */
[----:B------:R-:W-:Y:S01]  /*2e20*/  DFMA R2, R36, R2, -UR6 ;  /* 0x8000000624027e2b */ /* 0x000fe20008000002 */
[----:B------:R-:W-:Y:S01]  /*2e30*/  UMOV UR6, 0x531e5ca6 ;  /* 0x531e5ca600067882 */ /* 0x000fe20000000000 */
[----:B------:R-:W-:Y:S01]  /*2e40*/  UMOV UR7, 0x3fd3117b ;  /* 0x3fd3117b00077882 */ /* 0x000fe20000000000 */
[----:B------:R-:W-:-:S05]  /*2e50*/  DFMA R8, -R10, R12, 1 ;  /* 0x3ff000000a08742b */ /* 0x000fca000000010c */
[----:B------:R-:W-:Y:S01]  /*2e60*/  DFMA R16, R36, R2, UR6 ;  /* 0x0000000624107e2b */ /* 0x000fe20008000002 */
[----:B------:R-:W-:Y:S01]  /*2e70*/  UMOV UR6, 0x9999999a ;  /* 0x9999999a00067882 */ /* 0x000fe20000000000 */
[----:B------:R-:W-:Y:S02]  /*2e80*/  UMOV UR7, 0x3f999999 ;  /* 0x3f99999900077882 */ /* 0x000fe40000000000 */
[----:B------:R-:W-:Y:S02]  /*2e90*/  DMUL R14, R56, UR6 ;  /* 0x00000006380e7c28 */ /* 0x000fe40008000000 */
[----:B------:R-:W-:-:S04]  /*2ea0*/  DFMA R8, R12, R8, R12 ;  /* 0x000000080c08722b */ /* 0x000fc8000000000c */
[----:B------:R-:W-:-:S04]  /*2eb0*/  FSETP.GEU.AND P1, PT, |R17|, 6.5827683646048100446e-37, PT ;  /* 0x036000001100780b */ /* 0x000fc80003f2e200 */
[----:B------:R-:W-:-:S08]  /*2ec0*/  DMUL R2, R16, R8 ;  /* 0x0000000810027228 */ /* 0x000fd00000000000 */
[----:B------:R-:W-:-:S08]  /*2ed0*/  DFMA R12, -R10, R2, R16 ;  /* 0x000000020a0c722b */ /* 0x000fd00000000110 */
[----:B------:R-:W-:-:S10]  /*2ee0*/  DFMA R2, R8, R12, R2 ;  /* 0x0000000c0802722b */ /* 0x000fd40000000002 */
[----:B------:R-:W-:-:S05]  /*2ef0*/  FFMA R0, RZ, R11, R3 ;  /* 0x0000000bff007223 */ /* 0x000fca0000000003 */
[----:B------:R-:W-:-:S13]  /*2f00*/  FSETP.GT.AND P0, PT, |R0|, 1.469367938527859385e-39, PT ;  /* 0x001000000000780b */ /* 0x000fda0003f04200 */
[----:B------:R-:W-:Y:S05]  /*2f10*/  @P0 BRA P1, `(.L_x_23) ;  /* 0x0000000000180947 */ /* 0x000fea0000800000 */
[----:B------:R-:W-:Y:S01]  /*2f20*/  MOV R8, R16 ;  /* 0x0000001000087202 */ /* 0x000fe20000000f00 */
[----:B------:R-:W-:Y:S01]  /*2f30*/  IMAD.MOV.U32 R9, RZ, RZ, R17 ;  /* 0x000000ffff097224 */ /* 0x000fe200078e0011 */
[----:B------:R-:W-:-:S07]  /*2f40*/  MOV R0, 0x2f60 ;  /* 0x00002f6000007802 */ /* 0x000fce0000000f00 */
[----:B------:R-:W-:Y:S05]  /*2f50*/  CALL.REL.NOINC `($__internal_1_$__cuda_sm20_div_rn_f64_full) ;  /* 0x0000007c00d87944 */ /* 0x000fea0003c00000 */
[----:B------:R-:W-:Y:S02]  /*2f60*/  IMAD.MOV.U32 R2, RZ, RZ, R8 ;  /* 0x000000ffff027224 */ /* 0x000fe400078e0008 */
[----:B------:R-:W-:-:S07]  /*2f70*/  IMAD.MOV.U32 R3, RZ, RZ, R7 ;  /* 0x000000ffff037224 */ /* 0x000fce00078e0007 */
.L_x_23:
[----:B------:R-:W-:Y:S05]  /*2f80*/  BSYNC.RECONVERGENT B1 ;  /* 0x0000000000017941 */ /* 0x000fea0003800200 */
.L_x_22:
[----:B------:R-:W-:Y:S01]  /*2f90*/  DADD R10, R14, 1 ;  /* 0x3ff000000e0a7429 */ /* 0x000fe20000000000 */
[----:B------:R-:W-:Y:S01]  /*2fa0*/  MOV R8, 0x1 ;  /* 0x0000000100087802 */ /* 0x000fe20000000f00 */
[----:B------:R-:W-:Y:S01]  /*2fb0*/  BSSY.RECONVERGENT B1, `(.L_x_24) ;  /* 0x0000013000017945 */ /* 0x000fe20003800200 */
[----:B------:R-:W-:-:S03]  /*2fc0*/  FSETP.GEU.AND P1, PT, |R15|, 6.5827683646048100446e-37, PT ;  /* 0x036000000f00780b */ /* 0x000fc60003f2e200 */
        /* <DEDUP_REMOVED lines=15> */
[----:B------:R-:W-:Y:S05]  /*30c0*/  CALL.REL.NOINC `($__internal_1_$__cuda_sm20_div_rn_f64_full) ;  /* 0x0000007c007c7944 */ /* 0x000fea0003c00000 */
[----:B------:R-:W-:-:S07]  /*30d0*/  IMAD.MOV.U32 R9, RZ, RZ, R7 ;  /* 0x000000ffff097224 */ /* 0x000fce00078e0007 */
.L_x_25:
[----:B------:R-:W-:Y:S05]  /*30e0*/  BSYNC.RECONVERGENT B1 ;  /* 0x0000000000017941 */ /* 0x000fea0003800200 */
.L_x_24:
[----:B------:R-:W0:Y:S01]  /*30f0*/  LDC R15, c[0x0][0x388] ;  /* 0x0000e200ff0f7b82 */ /* 0x000e220000000800 */
[----:B------:R-:W-:Y:S01]  /*3100*/  UMOV UR6, 0x83126e98 ;  /* 0x83126e9800067882 */ /* 0x000fe20000000000 */
[----:B------:R-:W-:Y:S01]  /*3110*/  UMOV UR7, 0x4005cac0 ;  /* 0x4005cac000077882 */ /* 0x000fe20000000000 */
[----:B------:R-:W-:Y:S01]  /*3120*/  DMUL R60, R60, R60 ;  /* 0x0000003c3c3c7228 */ /* 0x000fe20000000000 */
[----:B------:R-:W-:Y:S01]  /*3130*/  UMOV UR8, 0xeb7413d0 ;  /* 0xeb7413d000087882 */ /* 0x000fe20000000000 */
[----:B------:R-:W-:Y:S01]  /*3140*/  UMOV UR9, 0x3ce1092f ;  /* 0x3ce1092f00097882 */ /* 0x000fe20000000000 */
[----:B------:R-:W1:Y:S01]  /*3150*/  LDCU.64 UR10, c[0x0][0x380] ;  /* 0x00007000ff0a77ac */ /* 0x000e620008000a00 */
[----:B0-----:R-:W-:-:S04]  /*3160*/  IMAD.WIDE R10, R15, 0x8, R84 ;  /* 0x000000080f0a7825 */ /* 0x001fc800078e0254 */
[----:B------:R-:W-:-:S04]  /*3170*/  IMAD.WIDE R10, R15, 0x8, R10 ;  /* 0x000000080f0a7825 */ /* 0x000fc800078e020a */
        /* <DEDUP_REMOVED lines=11> */
[----:B------:R-:W-:-:S05]  /*3230*/  IMAD.WIDE R14, R15, 0x8, R16 ;  /* 0x000000080f0e7825 */ /* 0x000fca00078e0210 */
[----:B------:R-:W1:Y:S01]  /*3240*/  LDG.E.64 R12, desc[UR4][R14.64] ;  /* 0x000000040e0c7981 */ /* 0x000e62000c1e1b00 */
[----:B------:R-:W-:Y:S01]  /*3250*/  DMUL R8, R8, UR6 ;  /* 0x0000000608087c28 */ /* 0x000fe20008000000 */
[----:B------:R-:W-:Y:S01]  /*3260*/  UMOV UR6, 0x2b020c4a ;  /* 0x2b020c4a00067882 */ /* 0x000fe20000000000 */
[----:B------:R-:W-:Y:S01]  /*3270*/  UMOV UR7, 0x3fd91687 ;  /* 0x3fd9168700077882 */ /* 0x000fe20000000000 */
[----:B------:R-:W-:Y:S01]  /*3280*/  DADD R44, RZ, -R44 ;  /* 0x00000000ff2c7229 */ /* 0x000fe2000000082c */
[----:B------:R-:W-:Y:S01]  /*3290*/  BSSY.RECONVERGENT B1, `(.L_x_26) ;  /* 0x0000081000017945 */ /* 0x000fe20003800200 */
[----:B------:R-:W-:Y:S01]  /*32a0*/  DMUL R60, R60, UR6 ;  /* 0x000000063c3c7c28 */ /* 0x000fe20008000000 */
[----:B------:R-:W-:Y:S01]  /*32b0*/  UMOV UR6, 0x56041893 ;  /* 0x5604189300067882 */ /* 0x000fe20000000000 */
[----:B------:R-:W-:Y:S01]  /*32c0*/  UMOV UR7, 0x402dad0e ;  /* 0x402dad0e00077882 */ /* 0x000fe20000000000 */
[----:B------:R-:W-:Y:S02]  /*32d0*/  DMUL R30, R30, R8 ;  /* 0x000000081e1e7228 */ /* 0x000fe40000000000 */
[----:B------:R-:W-:-:S06]  /*32e0*/  DMUL R8, R74, R74 ;  /* 0x0000004a4a087228 */ /* 0x000fcc0000000000 */
[----:B------:R-:W-:Y:S02]  /*32f0*/  DFMA R32, R32, R60, R30 ;  /* 0x0000003c2020722b */ /* 0x000fe4000000001e */
[----:B------:R-:W-:Y:S02]  /*3300*/  DMUL R74, R74, R8 ;  /* 0x000000084a4a7228 */ /* 0x000fe40000000000 */
[----:B------:R-:W-:-:S04]  /*3310*/  DMUL R30, R30, -1.5 ;  /* 0xbff800001e1e7828 */ /* 0x000fc80000000000 */
[----:B------:R-:W-:Y:S02]  /*3320*/  DFMA R4, R36, R4, R32 ;  /* 0x000000042404722b */ /* 0x000fe40000000020 */
[----:B------:R-:W-:Y:S01]  /*3330*/  DMUL R8, R74, UR6 ;  /* 0x000000064a087c28 */ /* 0x000fe20008000000 */
[----:B------:R-:W-:Y:S01]  /*3340*/  UMOV UR6, 0x55555555 ;  /* 0x5555555500067882 */ /* 0x000fe20000000000 */
[----:B------:R-:W-:Y:S01]  /*3350*/  UMOV UR7, 0x3fe55555 ;  /* 0x3fe5555500077882 */ /* 0x000fe20000000000 */
[----:B------:R-:W-:Y:S02]  /*3360*/  DMUL R74, RZ, R74 ;  /* 0x0000004aff4a7228 */ /* 0x000fe40000000000 */
[----:B------:R-:W-:Y:S01]  /*3370*/  DMUL R60, R52, UR6 ;  /* 0x00000006343c7c28 */ /* 0x000fe20008000000 */
[----:B------:R-:W-:Y:S01]  /*3380*/  UMOV UR6, 0xc49ba5e3 ;  /* 0xc49ba5e300067882 */ /* 0x000fe20000000000 */
[----:B------:R-:W-:Y:S01]  /*3390*/  UMOV UR7, 0x3fb2b020 ;  /* 0x3fb2b02000077882 */ /* 0x000fe20000000000 */
[----:B------:R-:W-:-:S02]  /*33a0*/  DMUL R8, R70, R8 ;  /* 0x0000000846087228 */ /* 0x000fc40000000000 */
[----:B------:R-:W-:Y:S01]  /*33b0*/  DMUL R68, R68, UR6 ;  /* 0x0000000644447c28 */ /* 0x000fe20008000000 */
[----:B------:R-:W-:Y:S01]  /*33c0*/  UMOV UR6, 0x624dd2f ;  /* 0x0624dd2f00067882 */ /* 0x000fe20000000000 */
[----:B------:R-:W-:Y:S01]  /*33d0*/  UMOV UR7, 0x3fc39581 ;  /* 0x3fc3958100077882 */ /* 0x000fe20000000000 */
[----:B------:R-:W-:Y:S02]  /*33e0*/  DFMA R4, R36, R2, R4 ;  /* 0x000000022404722b */ /* 0x000fe40000000004 */
[----:B------:R-:W-:Y:S01]  /*33f0*/  DMUL R64, R64, UR6 ;  /* 0x0000000640407c28 */ /* 0x000fe20008000000 */
[----:B------:R-:W-:Y:S01]  /*3400*/  UMOV UR6, 0x840e171a ;  /* 0x840e171a00067882 */ /* 0x000fe20000000000 */
[----:B------:R-:W-:Y:S01]  /*3410*/  DMUL R72, R72, R8 ;  /* 0x0000000848487228 */ /* 0x000fe20000000000 */
[----:B------:R-:W-:Y:S01]  /*3420*/  UMOV UR7, 0x3f330164 ;  /* 0x3f33016400077882 */ /* 0x000fe20000000000 */
[----:B------:R-:W-:Y:S02]  /*3430*/  DMUL R8, R60, R60 ;  /* 0x0000003c3c087228 */ /* 0x000fe40000000000 */
[----:B------:R-:W-:Y:S01]  /*3440*/  DFMA R60, R46, 3, R30 ;  /* 0x400800002e3c782b */ /* 0x000fe2000000001e */
[----:B------:R-:W-:Y:S01]  /*3450*/  MOV R30, 0x1 ;  /* 0x00000001001e7802 */ /* 0x000fe20000000f00 */
[----:B------:R-:W-:-:S02]  /*3460*/  DMUL R66, R66, R68 ;  /* 0x0000004442427228 */ /* 0x000fc40000000000 */
[----:B------:R-:W-:Y:S02]  /*3470*/  DMUL R62, R62, R64 ;  /* 0x000000403e3e7228 */ /* 0x000fe40000000000 */
[----:B------:R-:W-:Y:S02]  /*3480*/  DADD R32, R8, 1 ;  /* 0x3ff0000008207429 */ /* 0x000fe40000000000 */
[----:B------:R-:W-:Y:S01]  /*3490*/  FSETP.GEU.AND P1, PT, |R9|, 6.5827683646048100446e-37, PT ;  /* 0x036000000900780b */ /* 0x000fe20003f2e200 */
[----:B------:R-:W-:Y:S02]  /*34a0*/  DFMA R60, R34, R72, R60 ;  /* 0x00000048223c722b */ /* 0x000fe4000000003c */
[----:B------:R-:W-:Y:S01]  /*34b0*/  DFMA R4, R36, R66, R4 ;  /* 0x000000422404722b */ /* 0x000fe20000000004 */
[----:B------:R-:W0:Y:S01]  /*34c0*/  MUFU.RCP64H R31, R33 ;  /* 0x00000021001f7308 */ /* 0x000e220000001800 */
[----:B------:R-:W-:Y:S02]  /*34d0*/  DMUL R58, R58, R74 ;  /* 0x0000004a3a3a7228 */ /* 0x000fe40000000000 */
[----:B------:R-:W-:-:S02]  /*34e0*/  DADD R46, R46, R46 ;  /* 0x000000002e2e7229 */ /* 0x000fc4000000002e */
[----:B------:R-:W-:Y:S01]  /*34f0*/  DFMA R60, R34, UR6, R60 ;  /* 0x00000006223c7c2b */ /* 0x000fe2000800003c */
[----:B------:R-:W-:Y:S01]  /*3500*/  UMOV UR6, 0x8c5a5944 ;  /* 0x8c5a594400067882 */ /* 0x000fe20000000000 */
[----:B------:R-:W-:Y:S01]  /*3510*/  UMOV UR7, 0x3bd49a22 ;  /* 0x3bd49a2200077882 */ /* 0x000fe20000000000 */
[----:B------:R-:W-:Y:S02]  /*3520*/  DFMA R62, R36, R62, R4 ;  /* 0x0000003e243e722b */ /* 0x000fe40000000004 */
[-C--:B------:R-:W-:Y:S01]  /*3530*/  DFMA R2, RZ, R80.reuse, -UR6 ;  /* 0x80000006ff027e2b */ /* 0x080fe20008000050 */
[----:B------:R-:W-:Y:S01]  /*3540*/  UMOV UR6, 0x973b39e1 ;  /* 0x973b39e100067882 */ /* 0x000fe20000000000 */
[----:B------:R-:W-:Y:S01]  /*3550*/  UMOV UR7, 0x3c50df29 ;  /* 0x3c50df2900077882 */ /* 0x000fe20000000000 */
[----:B------:R-:W-:Y:S01]  /*3560*/  DFMA R4, RZ, R80, UR8 ;  /* 0x00000008ff047e2b */ /* 0x000fe20008000050 */
[----:B------:R-:W-:Y:S01]  /*3570*/  UMOV UR8, 0xbd32fb7 ;  /* 0x0bd32fb700087882 */ /* 0x000fe20000000000 */
[----:B------:R-:W-:Y:S01]  /*3580*/  UMOV UR9, 0x3d6002e1 ;  /* 0x3d6002e100097882 */ /* 0x000fe20000000000 */
[----:B------:R-:W-:-:S02]  /*3590*/  DFMA R34, R34, R58, R60 ;  /* 0x0000003a2222722b */ /* 0x000fc4000000003c */
[----:B0-----:R-:W-:Y:S02]  /*35a0*/  DFMA R64, -R32, R30, 1 ;  /* 0x3ff000002040742b */ /* 0x001fe4000000011e */
[C---:B------:R-:W-:Y:S01]  /*35b0*/  DFMA R2, R80.reuse, R2, -UR6 ;  /* 0x8000000650027e2b */ /* 0x040fe20008000002 */
[----:B------:R-:W-:Y:S01]  /*35c0*/  UMOV UR6, 0xa5fcaf98 ;  /* 0xa5fcaf9800067882 */ /* 0x000fe20000000000 */
[----:B------:R-:W-:Y:S01]  /*35d0*/  UMOV UR7, 0x3ca3b909 ;  /* 0x3ca3b90900077882 */ /* 0x000fe20000000000 */
[----:B------:R-:W-:Y:S01]  /*35e0*/  DFMA R4, R80, R4, UR8 ;  /* 0x0000000850047e2b */ /* 0x000fe20008000004 */
[----:B------:R-:W-:Y:S01]  /*35f0*/  UMOV UR8, 0xd5e756ee ;  /* 0xd5e756ee00087882 */ /* 0x000fe20000000000 */
[----:B------:R-:W-:Y:S01]  /*3600*/  UMOV UR9, 0x3daa1359 ;  /* 0x3daa135900097882 */ /* 0x000fe20000000000 */
[----:B------:R-:W-:Y:S02]  /*3610*/  DFMA R64, R64, R64, R64 ;  /* 0x000000404040722b */ /* 0x000fe40000000040 */
[----:B------:R-:W-:Y:S01]  /*3620*/  DFMA R2, R80, R2, UR6 ;  /* 0x0000000650027e2b */ /* 0x000fe20008000002 */
[----:B------:R-:W-:Y:S01]  /*3630*/  UMOV UR6, 0x906920bf ;  /* 0x906920bf00067882 */ /* 0x000fe20000000000 */
[----:B------:R-:W-:Y:S01]  /*3640*/  UMOV UR7, 0x3d36007f ;  /* 0x3d36007f00077882 */ /* 0x000fe20000000000 */
[----:B------:R-:W-:-:S02]  /*3650*/  DFMA R56, R38, R34, R56 ;  /* 0x000000222638722b */ /* 0x000fc40000000038 */
[----:B------:R-:W-:Y:S02]  /*3660*/  DADD R34, R34, R62 ;  /* 0x0000000022227229 */ /* 0x000fe4000000003e */
        /* <DEDUP_REMOVED lines=8> */
[----:B------:R-:W-:Y:S01]  /*36f0*/  DFMA R30, R80, R2, UR6 ;  /* 0x00000006501e7e2b */ /* 0x000fe20008000002 */
[----:B------:R-:W-:Y:S01]  /*3700*/  UMOV UR6, 0xadfd8657 ;  /* 0xadfd865700067882 */ /* 0x000fe20000000000 */
[----:B------:R-:W-:Y:S01]  /*3710*/  DADD R2, -R34, R46 ;  /* 0x0000000022027229 */ /* 0x000fe2000000012e */
[----:B------:R-:W-:Y:S01]  /*3720*/  UMOV UR7, 0x3e07efb3 ;  /* 0x3e07efb300077882 */ /* 0x000fe20000000000 */
[----:B------:R-:W-:Y:S01]  /*3730*/  DFMA R36, R80, R36, -UR8 ;  /* 0x8000000850247e2b */ /* 0x000fe20008000024 */
[----:B------:R-:W-:Y:S01]  /*3740*/  UMOV UR8, 0xbe506f0f ;  /* 0xbe506f0f00087882 */ /* 0x000fe20000000000 */
[----:B------:R-:W-:Y:S01]  /*3750*/  DFMA R4, R64, R58, R64 ;  /* 0x0000003a4004722b */ /* 0x000fe20000000040 */
[----:B------:R-:W-:Y:S01]  /*3760*/  UMOV UR9, 0x3e997ef3 ;  /* 0x3e997ef300097882 */ /* 0x000fe20000000000 */
[----:B------:R-:W-:Y:S01]  /*3770*/  DFMA R30, R80, R30, -UR6 ;  /* 0x80000006501e7e2b */ /* 0x000fe2000800001e */
[----:B------:R-:W-:Y:S01]  /*3780*/  UMOV UR6, 0x12ff5303 ;  /* 0x12ff530300067882 */ /* 0x000fe20000000000 */
[----:B------:R-:W-:Y:S01]  /*3790*/  UMOV UR7, 0x3e6aaf08 ;  /* 0x3e6aaf0800077882 */ /* 0x000fe20000000000 */
[----:B------:R-:W-:-:S02]  /*37a0*/  DADD R2, R2, R44 ;  /* 0x0000000002027229 */ /* 0x000fc4000000002c */
[----:B------:R-:W-:Y:S01]  /*37b0*/  DFMA R36, R80, R36, -UR8 ;  /* 0x8000000850247e2b */ /* 0x000fe20008000024 */
[----:B------:R-:W-:Y:S01]  /*37c0*/  UMOV UR8, 0xbfb6d985 ;  /* 0xbfb6d98500087882 */ /* 0x000fe20000000000 */
[----:B------:R-:W-:Y:S01]  /*37d0*/  DMUL R34, R8, R4 ;  /* 0x0000000408227228 */ /* 0x000fe20000000000 */
[----:B------:R-:W-:Y:S01]  /*37e0*/  UMOV UR9, 0x3f01e243 ;  /* 0x3f01e24300097882 */ /* 0x000fe20000000000 */
[C---:B------:R-:W-:Y:S01]  /*37f0*/  DFMA R30, R80.reuse, R30, -UR6 ;  /* 0x80000006501e7e2b */ /* 0x040fe2000800001e */
[----:B------:R-:W-:Y:S01]  /*3800*/  UMOV UR6, 0xcba4e8 ;  /* 0x00cba4e800067882 */ /* 0x000fe20000000000 */
[----:B------:R-:W-:Y:S02]  /*3810*/  UMOV UR7, 0x3ed20baf ;  /* 0x3ed20baf00077882 */ /* 0x000fe40000000000 */
[----:B------:R-:W-:Y:S01]  /*3820*/  DFMA R36, R80, R36, UR8 ;  /* 0x0000000850247e2b */ /* 0x000fe20008000024 */
[----:B------:R-:W-:Y:S01]  /*3830*/  UMOV UR8, 0xe7c4ea45 ;  /* 0xe7c4ea4500087882 */ /* 0x000fe20000000000 */
[----:B------:R-:W-:Y:S01]  /*3840*/  DFMA R44, -R32, R34, R8 ;  /* 0x00000022202c722b */ /* 0x000fe20000000108 */
[----:B------:R-:W-:Y:S01]  /*3850*/  UMOV UR9, 0x3f79dfde ;  /* 0x3f79dfde00097882 */ /* 0x000fe20000000000 */
[----:B------:R-:W-:Y:S01]  /*3860*/  DFMA R30, R80, R30, UR6 ;  /* 0x00000006501e7e2b */ /* 0x000fe2000800001e */
[----:B------:R-:W-:Y:S01]  /*3870*/  UMOV UR6, 0x99477aec ;  /* 0x99477aec00067882 */ /* 0x000fe20000000000 */
[----:B------:R-:W-:-:S02]  /*3880*/  UMOV UR7, 0x3f49ec06 ;  /* 0x3f49ec0600077882 */ /* 0x000fc40000000000 */
[----:B------:R-:W-:Y:S01]  /*3890*/  DFMA R36, R80, R36, UR8 ;  /* 0x0000000850247e2b */ /* 0x000fe20008000024 */
[----:B------:R-:W-:Y:S01]  /*38a0*/  UMOV UR8, 0xe0c78925 ;  /* 0xe0c7892500087882 */ /* 0x000fe20000000000 */
[----:B------:R-:W-:Y:S01]  /*38b0*/  DFMA R4, R4, R44, R34 ;  /* 0x0000002c0404722b */ /* 0x000fe20000000022 */
[----:B------:R-:W-:Y:S01]  /*38c0*/  UMOV UR9, 0x3fe9019a ;  /* 0x3fe9019a00097882 */ /* 0x000fe20000000000 */
[C---:B------:R-:W-:Y:S01]  /*38d0*/  DFMA R30, R80.reuse, R30, UR6 ;  /* 0x00000006501e7e2b */ /* 0x040fe2000800001e */
[----:B------:R-:W-:Y:S01]  /*38e0*/  IMAD.MOV.U32 R44, RZ, RZ, -0x7952f5dd ;  /* 0x86ad0a23ff2c7424 */ /* 0x000fe200078e00ff */
[----:B------:R-:W-:Y:S01]  /*38f0*/  UMOV UR6, 0x6399caf8 ;  /* 0x6399caf800067882 */ /* 0x000fe20000000000 */
[----:B------:R-:W-:Y:S01]  /*3900*/  IMAD.MOV.U32 R45, RZ, RZ, 0x3fc62b95 ;  /* 0x3fc62b95ff2d7424 */ /* 0x000fe200078e00ff */
[----:B------:R-:W-:Y:S01]  /*3910*/  UMOV UR7, 0x3fa794ea ;  /* 0x3fa794ea00077882 */ /* 0x000fe20000000000 */
[C---:B------:R-:W-:Y:S01]  /*3920*/  DFMA R36, R80.reuse, R36, -UR8 ;  /* 0x8000000850247e2b */ /* 0x040fe20008000024 */
[----:B------:R-:W-:Y:S01]  /*3930*/  UMOV UR8, 0x5a5b808b ;  /* 0x5a5b808b00087882 */ /* 0x000fe20000000000 */
[----:B------:R-:W-:Y:S01]  /*3940*/  UMOV UR9, 0x40399183 ;  /* 0x4039918300097882 */ /* 0x000fe20000000000 */
[----:B------:R-:W-:Y:S01]  /*3950*/  FFMA R0, RZ, R33, R5 ;  /* 0x00000021ff007223 */ /* 0x000fe20000000005 */
[----:B------:R-:W-:Y:S01]  /*3960*/  DFMA R34, R80, R30, UR6 ;  /* 0x0000000650227e2b */ /* 0x000fe2000800001e */
[----:B------:R-:W-:Y:S01]  /*3970*/  UMOV UR6, 0x4590331d ;  /* 0x4590331d00067882 */ /* 0x000fe20000000000 */
[----:B------:R-:W-:-:S02]  /*3980*/  UMOV UR7, 0x3fe279a7 ;  /* 0x3fe279a700077882 */ /* 0x000fc40000000000 */
[----:B------:R-:W-:Y:S01]  /*3990*/  FSETP.GT.AND P0, PT, |R0|, 1.469367938527859385e-39, PT ;  /* 0x001000000000780b */ /* 0x000fe20003f04200 */
[----:B------:R-:W-:Y:S01]  /*39a0*/  DFMA R44, R52, UR6, R44 ;  /* 0x00000006342c7c2b */ /* 0x000fe2000800002c */
[----:B------:R-:W-:Y:S01]  /*39b0*/  UMOV UR6, 0x4a623ca1 ;  /* 0x4a623ca100067882 */ /* 0x000fe20000000000 */
[----:B------:R-:W-:Y:S01]  /*39c0*/  UMOV UR7, 0x3ff0a26c ;  /* 0x3ff0a26c00077882 */ /* 0x000fe20000000000 */
[C---:B------:R-:W-:Y:S02]  /*39d0*/  DFMA R30, R80.reuse, R36, UR8 ;  /* 0x00000008501e7e2b */ /* 0x040fe40008000024 */
[----:B------:R-:W-:-:S03]  /*39e0*/  DFMA R80, R80, R34, UR6 ;  /* 0x0000000650507e2b */ /* 0x000fc60008000022 */
[----:B------:R-:W-:Y:S02]  /*39f0*/  DMUL R34, R44, R44 ;  /* 0x0000002c2c227228 */ /* 0x000fe40000000000 */
[----:B-1----:R-:W-:-:S07]  /*3a00*/  DFMA R12, R62, UR10, R12 ;  /* 0x0000000a3e0c7c2b */ /* 0x002fce000800000c */
[----:B------:R0:W-:Y:S04]  /*3a10*/  STG.E.64 desc[UR4][R14.64], R12 ;  /* 0x0000000c0e007986 */ /* 0x0001e8000c101b04 */
[----:B------:R0:W-:Y:S01]  /*3a20*/  STG.E.64 desc[UR4][R10.64], R56 ;  /* 0x000000380a007986 */ /* 0x0001e2000c101b04 */
[----:B------:R-:W-:Y:S05]  /*3a30*/  @P0 BRA P1, `(.L_x_27) ;  /* 0x0000000000180947 */ /* 0x000fea0000800000 */
[----:B0-----:R-:W-:Y:S01]  /*3a40*/  IMAD.MOV.U32 R10, RZ, RZ, R32 ;  /* 0x000000ffff0a7224 */ /* 0x001fe200078e0020 */
[----:B------:R-:W-:Y:S02]  /*3a50*/  MOV R11, R33 ;  /* 0x00000021000b7202 */ /* 0x000fe40000000f00 */
[----:B------:R-:W-:-:S07]  /*3a60*/  MOV R0, 0x3a80 ;  /* 0x00003a8000007802 */ /* 0x000fce0000000f00 */
[----:B------:R-:W-:Y:S05]  /*3a70*/  CALL.REL.NOINC `($__internal_1_$__cuda_sm20_div_rn_f64_full) ;  /* 0x0000007400107944 */ /* 0x000fea0003c00000 */
[----:B------:R-:W-:Y:S02]  /*3a80*/  IMAD.MOV.U32 R4, RZ, RZ, R8 ;  /* 0x000000ffff047224 */ /* 0x000fe400078e0008 */
[----:B------:R-:W-:-:S07]  /*3a90*/  IMAD.MOV.U32 R5, RZ, RZ, R7 ;  /* 0x000000ffff057224 */ /* 0x000fce00078e0007 */
.L_x_27:
[----:B------:R-:W-:Y:S05]  /*3aa0*/  BSYNC.RECONVERGENT B1 ;  /* 0x0000000000017941 */ /* 0x000fea0003800200 */
.L_x_26:
[----:B0-----:R-:W-:Y:S01]  /*3ab0*/  DADD R10, R34, 1 ;  /* 0x3ff00000220a7429 */ /* 0x001fe20000000000 */
        /* <DEDUP_REMOVED lines=25> */
[----:B------:R-:W-:Y:S01]  /*3c50*/  MOV R36, R8 ;  /* 0x0000000800247202 */ /* 0x000fe20000000f00 */
[----:B------:R-:W-:-:S07]  /*3c60*/  IMAD.MOV.U32 R37, RZ, RZ, R7 ;  /* 0x000000ffff257224 */ /* 0x000fce00078e0007 */
.L_x_29:
[----:B------:R-:W-:Y:S05]  /*3c70*/  BSYNC.RECONVERGENT B1 ;  /* 0x0000000000017941 */ /* 0x000fea0003800200 */
.L_x_28:
        /* <DEDUP_REMOVED lines=20> */
[----:B------:R-:W-:Y:S02]  /*3dc0*/  IMAD.MOV.U32 R34, RZ, RZ, R8 ;  /* 0x000000ffff227224 */ /* 0x000fe400078e0008 */
[----:B------:R-:W-:-:S07]  /*3dd0*/  IMAD.MOV.U32 R35, RZ, RZ, R7 ;  /* 0x000000ffff237224 */ /* 0x000fce00078e0007 */
.L_x_31:
[----:B------:R-:W-:Y:S05]  /*3de0*/  BSYNC.RECONVERGENT B1 ;  /* 0x0000000000017941 */ /* 0x000fea0003800200 */
.L_x_30:
[----:B------:R-:W-:Y:S01]  /*3df0*/  IMAD.MOV.U32 R10, RZ, RZ, -0x258b21cc ;  /* 0xda74de34ff0a7424 */ /* 0x000fe200078e00ff */
[----:B------:R-:W-:Y:S01]  /*3e00*/  MOV R11, 0x408e13d7 ;  /* 0x408e13d7000b7802 */ /* 0x000fe20000000f00 */
[----:B------:R-:W-:Y:S01]  /*3e10*/  UMOV UR6, 0xe9795220 ;  /* 0xe979522000067882 */ /* 0x000fe20000000000 */
[----:B------:R-:W-:Y:S01]  /*3e20*/  UMOV UR7, 0x40820be7 ;  /* 0x40820be700077882 */ /* 0x000fe20000000000 */
[----:B------:R-:W-:Y:S01]  /*3e30*/  DMUL R8, R54, R54 ;  /* 0x0000003636087228 */ /* 0x000fe20000000000 */
[----:B------:R-:W-:Y:S01]  /*3e40*/  IMAD.MOV.U32 R12, RZ, RZ, 0x1 ;  /* 0x00000001ff0c7424 */ /* 0x000fe200078e00ff */
[----:B------:R-:W-:Y:S01]  /*3e50*/  DMUL R76, R78, R76 ;  /* 0x0000004c4e4c7228 */ /* 0x000fe20000000000 */
[----:B------:R-:W-:Y:S01]  /*3e60*/  BSSY.RECONVERGENT B1, `(.L_x_32) ;  /* 0x000001f000017945 */ /* 0x000fe20003800200 */
[----:B------:R-:W-:Y:S01]  /*3e70*/  DFMA R4, R4, UR6, -R10 ;  /* 0x0000000604047c2b */ /* 0x000fe2000800080a */
[----:B------:R-:W-:Y:S01]  /*3e80*/  UMOV UR6, 0xa459ee42 ;  /* 0xa459ee4200067882 */ /* 0x000fe20000000000 */
[----:B------:R-:W-:Y:S01]  /*3e90*/  UMOV UR7, 0x3f5105ce ;  /* 0x3f5105ce00077882 */ /* 0x000fe20000000000 */
[----:B------:R-:W-:-:S03]  /*3ea0*/  DFMA R80, -R54, R80, R30 ;  /* 0x000000503650722b */ /* 0x000fc6000000011e */
[----:B------:R-:W-:Y:S02]  /*3eb0*/  DMUL R76, R82, R76 ;  /* 0x0000004c524c7228 */ /* 0x000fe40000000000 */
[----:B------:R-:W-:Y:S01]  /*3ec0*/  DFMA R10, R4, -UR6, R8 ;  /* 0x80000006040a7c2b */ /* 0x000fe20008000008 */
[----:B------:R-:W-:Y:S01]  /*3ed0*/  UMOV UR6, 0xac69dc97 ;  /* 0xac69dc9700067882 */ /* 0x000fe20000000000 */
[----:B------:R-:W-:Y:S02]  /*3ee0*/  UMOV UR7, 0x40456371 ;  /* 0x4045637100077882 */ /* 0x000fe40000000000 */
[----:B------:R-:W-:Y:S02]  /*3ef0*/  DFMA R4, R54, R4, -UR6 ;  /* 0x8000000636047e2b */ /* 0x000fe40008000004 */
[----:B------:R-:W0:Y:S01]  /*3f00*/  MUFU.RCP64H R13, R11 ;  /* 0x0000000b000d7308 */ /* 0x000e220000001800 */
[----:B------:R-:W-:-:S08]  /*3f10*/  DMUL R30, R50, R76 ;  /* 0x0000004c321e7228 */ /* 0x000fd00000000000 */
[----:B------:R-:W-:Y:S02]  /*3f20*/  DMUL R30, R30, R80 ;  /* 0x000000501e1e7228 */ /* 0x000fe40000000000 */
[----:B0-----:R-:W-:-:S08]  /*3f30*/  DFMA R32, -R10, R12, 1 ;  /* 0x3ff000000a20742b */ /* 0x001fd0000000010c */
[----:B------:R-:W-:-:S08]  /*3f40*/  DFMA R32, R32, R32, R32 ;  /* 0x000000202020722b */ /* 0x000fd00000000020 */
[----:B------:R-:W-:Y:S02]  /*3f50*/  DFMA R32, R12, R32, R12 ;  /* 0x000000200c20722b */ /* 0x000fe4000000000c */
[----:B------:R-:W-:-:S06]  /*3f60*/  DMUL R12, R48, R8 ;  /* 0x00000008300c7228 */ /* 0x000fcc0000000000 */
        /* <DEDUP_REMOVED lines=13> */
[----:B------:R-:W-:-:S07]  /*4040*/  MOV R9, R7 ;  /* 0x0000000700097202 */ /* 0x000fce0000000f00 */
.L_x_33:
[----:B------:R-:W-:Y:S05]  /*4050*/  BSYNC.RECONVERGENT B1 ;  /* 0x0000000000017941 */ /* 0x000fea0003800200 */
.L_x_32:
[C---:B------:R-:W-:Y:S01]  /*4060*/  DMUL R32, R54.reuse, 20 ;  /* 0x4034000036207828 */ /* 0x040fe20000000000 */
[----:B------:R-:W-:Y:S01]  /*4070*/  UMOV UR6, 0xef06f940 ;  /* 0xef06f94000067882 */ /* 0x000fe20000000000 */
[----:B------:R-:W-:Y:S01]  /*4080*/  UMOV UR7, 0x408b4530 ;  /* 0x408b453000077882 */ /* 0x000fe20000000000 */
[----:B------:R-:W-:Y:S01]  /*4090*/  DADD R12, -R54, R52 ;  /* 0x00000000360c7229 */ /* 0x000fe20000000134 */
[----:B------:R-:W0:Y:S01]  /*40a0*/  LDC R7, c[0x0][0x388] ;  /* 0x0000e200ff077b82 */ /* 0x000e220000000800 */
[----:B------:R-:W-:Y:S01]  /*40b0*/  DMUL R10, R8, -UR6 ;  /* 0x80000006080a7c28 */ /* 0x000fe20008000000 */
[----:B------:R-:W-:Y:S01]  /*40c0*/  UMOV UR6, 0x6a2ed15e ;  /* 0x6a2ed15e00067882 */ /* 0x000fe20000000000 */
[----:B------:R-:W-:Y:S01]  /*40d0*/  UMOV UR7, 0x403401df ;  /* 0x403401df00077882 */ /* 0x000fe20000000000 */
[----:B------:R-:W-:Y:S01]  /*40e0*/  DFMA R8, R32, R32, 1 ;  /* 0x3ff000002008742b */ /* 0x000fe20000000020 */
[----:B------:R-:W-:Y:S01]  /*40f0*/  UMOV UR8, 0xac69dc97 ;  /* 0xac69dc9700087882 */ /* 0x000fe20000000000 */
[C---:B------:R-:W-:Y:S01]  /*4100*/  DMUL R34, R38.reuse, R34 ;  /* 0x0000002226227228 */ /* 0x040fe20000000000 */
[----:B------:R-:W-:Y:S01]  /*4110*/  UMOV UR9, 0x40456371 ;  /* 0x4045637100097882 */ /* 0x000fe20000000000 */
[----:B------:R-:W-:Y:S01]  /*4120*/  DMUL R36, R38, R36 ;  /* 0x0000002426247228 */ /* 0x000fe20000000000 */
[----:B------:R-:W-:Y:S01]  /*4130*/  BSSY.RECONVERGENT B0, `(.L_x_34) ;  /* 0x0000020000007945 */ /* 0x000fe20003800200 */
[----:B------:R-:W-:Y:S01]  /*4140*/  DMUL R10, R10, R12 ;  /* 0x0000000c0a0a7228 */ /* 0x000fe20000000000 */
[----:B------:R-:W1:Y:S01]  /*4150*/  MUFU.RCP64H R33, R9 ;  /* 0x0000000900217308 */ /* 0x000e620000001800 */
[----:B------:R-:W-:-:S02]  /*4160*/  DFMA R4, -R48, R4, -UR8 ;  /* 0x8000000830047e2b */ /* 0x000fc40008000104 */
[----:B------:R-:W-:-:S04]  /*4170*/  VIADD R32, R9, 0x300402 ;  /* 0x0030040209207836 */ /* 0x000fc80000000000 */
[----:B------:R-:W-:Y:S01]  /*4180*/  DFMA R42, R10, UR6, R42 ;  /* 0x000000060a2a7c2b */ /* 0x000fe2000800002a */
[----:B------:R-:W-:Y:S01]  /*4190*/  UMOV UR6, 0xffffffff ;  /* 0xffffffff00067882 */ /* 0x000fe20000000000 */
[----:B------:R-:W-:Y:S01]  /*41a0*/  UMOV UR7, 0x4062bfff ;  /* 0x4062bfff00077882 */ /* 0x000fe20000000000 */
[----:B------:R-:W-:Y:S01]  /*41b0*/  DADD R10, R40, R10 ;  /* 0x00000000280a7229 */ /* 0x000fe2000000000a */
[----:B------:R-:W-:Y:S01]  /*41c0*/  FSETP.GEU.AND P0, PT, |R32|, 5.8789094863358348022e-39, PT ;  /* 0x004004022000780b */ /* 0x000fe20003f0e200 */
[----:B------:R-:W-:-:S03]  /*41d0*/  DFMA R4, R38, R4, R48 ;  /* 0x000000042604722b */ /* 0x000fc60000000030 */
[----:B------:R-:W-:Y:S02]  /*41e0*/  DFMA R42, R30, -UR6, R42 ;  /* 0x800000061e2a7c2b */ /* 0x000fe4000800002a */
[----:B-1----:R-:W-:Y:S02]  /*41f0*/  DFMA R12, -R8, R32, 1 ;  /* 0x3ff00000080c742b */ /* 0x002fe40000000120 */
[----:B------:R-:W-:Y:S01]  /*4200*/  DFMA R10, -R36, R10, R52 ;  /* 0x0000000a240a722b */ /* 0x000fe20000000134 */
[----:B0-----:R-:W-:-:S03]  /*4210*/  IMAD.WIDE R36, R7, 0x8, R14 ;  /* 0x0000000807247825 */ /* 0x001fc600078e020e */
[----:B------:R-:W-:Y:S02]  /*4220*/  DFMA R34, R34, R42, R54 ;  /* 0x0000002a2222722b */ /* 0x000fe40000000036 */
[----:B------:R-:W-:-:S05]  /*4230*/  DFMA R12, R12, R12, R12 ;  /* 0x0000000c0c0c722b */ /* 0x000fca000000000c */
[----:B------:R0:W-:Y:S03]  /*4240*/  STG.E.64 desc[UR4][R20.64], R34 ;  /* 0x0000002214007986 */ /* 0x0001e6000c101b04 */
[----:B------:R-:W-:Y:S01]  /*4250*/  DFMA R12, R32, R12, R32 ;  /* 0x0000000c200c722b */ /* 0x000fe20000000020 */
[----:B------:R0:W-:Y:S04]  /*4260*/  STG.E.64 desc[UR4][R18.64], R10 ;  /* 0x0000000a12007986 */ /* 0x0001e8000c101b04 */
[----:B------:R0:W-:Y:S03]  /*4270*/  STG.E.64 desc[UR4][R36.64], R4 ;  /* 0x0000000424007986 */ /* 0x0001e6000c101b04 */
[----:B------:R-:W-:-:S08]  /*4280*/  DFMA R14, -R8, R12, 1 ;  /* 0x3ff00000080e742b */ /* 0x000fd0000000010c */
[----:B------:R-:W-:Y:S01]  /*4290*/  DFMA R12, R12, R14, R12 ;  /* 0x0000000e0c0c722b */ /* 0x000fe2000000000c */
[----:B------:R-:W-:Y:S10]  /*42a0*/  @P0 BRA `(.L_x_35) ;  /* 0x0000000000200947 */ /* 0x000ff40003800000 */
[----:B------:R-:W-:Y:S01]  /*42b0*/  LOP3.LUT R0, R9, 0x7fffffff, RZ, 0xc0, !PT ;  /* 0x7fffffff09007812 */ /* 0x000fe200078ec0ff */
[----:B------:R-:W-:Y:S02]  /*42c0*/  IMAD.MOV.U32 R14, RZ, RZ, R8 ;  /* 0x000000ffff0e7224 */ /* 0x000fe400078e0008 */
[----:B------:R-:W-:Y:S01]  /*42d0*/  IMAD.MOV.U32 R15, RZ, RZ, R9 ;  /* 0x000000ffff0f7224 */ /* 0x000fe200078e0009 */
[----:B------:R-:W-:Y:S02]  /*42e0*/  IADD3 R7, PT, PT, R0, -0x100000, RZ ;  /* 0xfff0000000077810 */ /* 0x000fe40007ffe0ff */
[----:B------:R-:W-:-:S07]  /*42f0*/  MOV R0, 0x4310 ;  /* 0x0000431000007802 */ /* 0x000fce0000000f00 */
[----:B0-----:R-:W-:Y:S05]  /*4300*/  CALL.REL.NOINC `($__internal_0_$__cuda_sm20_dblrcp_rn_slowpath_v3) ;  /* 0x0000006800407944 */ /* 0x001fea0003c00000 */
[----:B------:R-:W-:Y:S02]  /*4310*/  IMAD.MOV.U32 R12, RZ, RZ, R10 ;  /* 0x000000ffff0c7224 */ /* 0x000fe400078e000a */
[----:B------:R-:W-:-:S07]  /*4320*/  IMAD.MOV.U32 R13, RZ, RZ, R11 ;  /* 0x000000ffff0d7224 */ /* 0x000fce00078e000b */
.L_x_35:
[----:B------:R-:W-:Y:S05]  /*4330*/  BSYNC.RECONVERGENT B0 ;  /* 0x0000000000007941 */ /* 0x000fea0003800200 */
.L_x_34:
[----:B0-----:R-:W-:Y:S01]  /*4340*/  IMAD.MOV.U32 R4, RZ, RZ, 0x0 ;  /* 0x00000000ff047424 */ /* 0x001fe200078e00ff */
[----:B------:R-:W-:Y:S01]  /*4350*/  MOV R5, 0x40540000 ;  /* 0x4054000000057802 */ /* 0x000fe20000000f00 */
[----:B------:R-:W-:Y:S01]  /*4360*/  UMOV UR6, 0x33333333 ;  /* 0x3333333300067882 */ /* 0x000fe20000000000 */
[----:B------:R-:W-:Y:S01]  /*4370*/  UMOV UR7, 0x3fe33333 ;  /* 0x3fe3333300077882 */ /* 0x000fe20000000000 */
[----:B------:R-:W-:Y:S03]  /*4380*/  BSSY.RECONVERGENT B0, `(.L_x_36) ;  /* 0x0000014000007945 */ /* 0x000fe60003800200 */
[----:B------:R-:W-:-:S06]  /*4390*/  DFMA R18, R12, R4, 2 ;  /* 0x400000000c12742b */ /* 0x000fcc0000000004 */
[----:B------:R-:W0:Y:S04]  /*43a0*/  MUFU.RCP64H R9, R19 ;  /* 0x0000001300097308 */ /* 0x000e280000001800 */
[----:B------:R-:W-:-:S05]  /*43b0*/  VIADD R8, R19, 0x300402 ;  /* 0x0030040213087836 */ /* 0x000fca0000000000 */
[----:B------:R-:W-:Y:S01]  /*43c0*/  FSETP.GEU.AND P0, PT, |R8|, 5.8789094863358348022e-39, PT ;  /* 0x004004020800780b */ /* 0x000fe20003f0e200 */
[----:B0-----:R-:W-:-:S08]  /*43d0*/  DFMA R4, -R18, R8, 1 ;  /* 0x3ff000001204742b */ /* 0x001fd00000000108 */
[----:B------:R-:W-:-:S08]  /*43e0*/  DFMA R4, R4, R4, R4 ;  /* 0x000000040404722b */ /* 0x000fd00000000004 */
[----:B------:R-:W-:Y:S01]  /*43f0*/  DFMA R10, R8, R4, R8 ;  /* 0x00000004080a722b */ /* 0x000fe20000000008 */
[----:B------:R-:W-:Y:S02]  /*4400*/  IMAD.MOV.U32 R4, RZ, RZ, -0x66666666 ;  /* 0x9999999aff047424 */ /* 0x000fe400078e00ff */
[----:B------:R-:W-:-:S05]  /*4410*/  IMAD.MOV.U32 R5, RZ, RZ, 0x3fd99999 ;  /* 0x3fd99999ff057424 */ /* 0x000fca00078e00ff */
[----:B------:R-:W-:Y:S02]  /*4420*/  DFMA R14, -R18, R10, 1 ;  /* 0x3ff00000120e742b */ /* 0x000fe4000000010a */
[----:B------:R-:W-:-:S06]  /*4430*/  DFMA R4, R12, UR6, R4 ;  /* 0x000000060c047c2b */ /* 0x000fcc0008000004 */
[----:B------:R-:W-:Y:S01]  /*4440*/  DFMA R10, R10, R14, R10 ;  /* 0x0000000e0a0a722b */ /* 0x000fe2000000000a */
[----:B------:R-:W-:Y:S10]  /*4450*/  @P0 BRA `(.L_x_37) ;  /* 0x0000000000180947 */ /* 0x000ff40003800000 */
[----:B------:R-:W-:Y:S01]  /*4460*/  LOP3.LUT R0, R19, 0x7fffffff, RZ, 0xc0, !PT ;  /* 0x7fffffff13007812 */ /* 0x000fe200078ec0ff */
[----:B------:R-:W-:Y:S01]  /*4470*/  IMAD.MOV.U32 R15, RZ, RZ, R19 ;  /* 0x000000ffff0f7224 */ /* 0x000fe200078e0013 */
[----:B------:R-:W-:-:S03]  /*4480*/  MOV R14, R18 ;  /* 0x00000012000e7202 */ /* 0x000fc60000000f00 */
[----:B------:R-:W-:Y:S01]  /*4490*/  VIADD R7, R0, 0xfff00000 ;  /* 0xfff0000000077836 */ /* 0x000fe20000000000 */
[----:B------:R-:W-:-:S07]  /*44a0*/  MOV R0, 0x44c0 ;  /* 0x000044c000007802 */ /* 0x000fce0000000f00 */
[----:B------:R-:W-:Y:S05]  /*44b0*/  CALL.REL.NOINC `($__internal_0_$__cuda_sm20_dblrcp_rn_slowpath_v3) ;  /* 0x0000006400d47944 */ /* 0x000fea0003c00000 */
.L_x_37:
[----:B------:R-:W-:Y:S05]  /*44c0*/  BSYNC.RECONVERGENT B0 ;  /* 0x0000000000007941 */ /* 0x000fea0003800200 */
.L_x_36:
[----:B------:R-:W0:Y:S01]  /*44d0*/  LDCU.64 UR6, c[0x0][0x380] ;  /* 0x00007000ff0677ac */ /* 0x000e220008000a00 */
[----:B------:R-:W1:Y:S01]  /*44e0*/  LDC.64 R8, c[0x0][0x3a0] ;  /* 0x0000e800ff087b82 */ /* 0x000e620000000a00 */
[----:B------:R-:W-:Y:S02]  /*44f0*/  DADD R4, -R50, R4 ;  /* 0x0000000032047229 */ /* 0x000fe40000000104 */
[----:B------:R-:W-:-:S06]  /*4500*/  DADD R2, R2, R30 ;  /* 0x0000000002027229 */ /* 0x000fcc000000001e */
[----:B0-----:R-:W-:Y:S01]  /*4510*/  DMUL R4, R4, UR6 ;  /* 0x0000000604047c28 */ /* 0x001fe20008000000 */
[----:B-1----:R-:W-:-:S07]  /*4520*/  IMAD.WIDE R6, R6, 0x8, R8 ;  /* 0x0000000806067825 */ /* 0x002fce00078e0208 */
[----:B------:R-:W-:-:S07]  /*4530*/  DFMA R10, R4, R10, R50 ;  /* 0x0000000a040a722b */ /* 0x000fce0000000032 */
[----:B------:R-:W-:Y:S04]  /*4540*/  STG.E.64 desc[UR4][R16.64], R10 ;  /* 0x0000000a10007986 */ /* 0x000fe8000c101b04 */
[----:B------:R0:W-:Y:S04]  /*4550*/  STG.E.64 desc[UR4][R6.64], R2 ;  /* 0x0000000206007986 */ /* 0x0001e8000c101b04 */
[----:B------:R-:W2:Y:S01]  /*4560*/  LDG.E.64 R4, desc[UR4][R94.64] ;  /* 0x000000045e047981 */ /* 0x000ea2000c1e1b00 */
[----:B------:R-:W-:Y:S01]  /*4570*/  UMOV UR6, 0x26c0bbb8 ;  /* 0x26c0bbb800067882 */ /* 0x000fe20000000000 */
[----:B------:R-:W-:Y:S01]  /*4580*/  UMOV UR7, 0x3c489605 ;  /* 0x3c48960500077882 */ /* 0x000fe20000000000 */
[----:B------:R-:W-:Y:S01]  /*4590*/  BSSY.RECONVERGENT B1, `(.L_x_38) ;  /* 0x000003c000017945 */ /* 0x000fe20003800200 */
[----:B0-----:R-:W-:Y:S01]  /*45a0*/  IMAD.MOV.U32 R6, RZ, RZ, 0x1 ;  /* 0x00000001ff067424 */ /* 0x001fe200078e00ff */
[----:B--2---:R-:W-:Y:S01]  /*45b0*/  DFMA R8, RZ, R4, -UR6 ;  /* 0x80000006ff087e2b */ /* 0x004fe20008000004 */
        /* <DEDUP_REMOVED lines=23> */
[C---:B------:R-:W-:Y:S01]  /*4730*/  DFMA R8, R4.reuse, R8, UR6 ;  /* 0x0000000604087e2b */ /* 0x040fe20008000008 */
        /* <DEDUP_REMOVED lines=16> */
[----:B0-----:R-:W-:-:S08]  /*4840*/  DFMA R8, -R10, R6, 1 ;  /* 0x3ff000000a08742b */ /* 0x001fd00000000106 */
[----:B------:R-:W-:-:S08]  /*4850*/  DFMA R8, R8, R8, R8 ;  /* 0x000000080808722b */ /* 0x000fd00000000008 */
[----:B------:R-:W-:Y:S02]  /*4860*/  DFMA R6, R6, R8, R6 ;  /* 0x000000080606722b */ /* 0x000fe40000000006 */
[----:B------:R-:W-:-:S06]  /*4870*/  DFMA R8, R4, R2, UR6 ;  /* 0x0000000604087e2b */ /* 0x000fcc0008000002 */
        /* <DEDUP_REMOVED lines=9> */
[----:B------:R-:W-:-:S07]  /*4910*/  MOV R0, 0x4930 ;  /* 0x0000493000007802 */ /* 0x000fce0000000f00 */
[----:B------:R-:W-:Y:S05]  /*4920*/  CALL.REL.NOINC `($__internal_1_$__cuda_sm20_div_rn_f64_full) ;  /* 0x0000006400647944 */ /* 0x000fea0003c00000 */
[----:B------:R-:W-:Y:S01]  /*4930*/  MOV R2, R8 ;  /* 0x0000000800027202 */ /* 0x000fe20000000f00 */
[----:B------:R-:W-:-:S07]  /*4940*/  IMAD.MOV.U32 R3, RZ, RZ, R7 ;  /* 0x000000ffff037224 */ /* 0x000fce00078e0007 */
.L_x_39:
[----:B------:R-:W-:Y:S05]  /*4950*/  BSYNC.RECONVERGENT B1 ;  /* 0x0000000000017941 */ /* 0x000fea0003800200 */
.L_x_38:
[----:B------:R-:W-:Y:S01]  /*4960*/  UMOV UR6, 0xa9963330 ;  /* 0xa996333000067882 */ /* 0x000fe20000000000 */
[----:B------:R-:W-:Y:S01]  /*4970*/  UMOV UR7, 0x3a37ac10 ;  /* 0x3a37ac1000077882 */ /* 0x000fe20000000000 */
[-C--:B------:R-:W-:Y:S01]  /*4980*/  DFMA R10, RZ, R4.reuse, 1 ;  /* 0x3ff00000ff0a742b */ /* 0x080fe20000000004 */
[----:B------:R-:W-:Y:S01]  /*4990*/  IMAD.MOV.U32 R8, RZ, RZ, 0x1 ;  /* 0x00000001ff087424 */ /* 0x000fe200078e00ff */
[----:B------:R-:W-:Y:S01]  /*49a0*/  DFMA R6, RZ, R4, -UR6 ;  /* 0x80000006ff067e2b */ /* 0x000fe20008000004 */
[----:B------:R-:W-:Y:S01]  /*49b0*/  UMOV UR6, 0x169807c5 ;  /* 0x169807c500067882 */ /* 0x000fe20000000000 */
[----:B------:R-:W-:Y:S01]  /*49c0*/  UMOV UR7, 0x3abc000c ;  /* 0x3abc000c00077882 */ /* 0x000fe20000000000 */
[----:B------:R-:W-:Y:S01]  /*49d0*/  BSSY.RECONVERGENT B1, `(.L_x_40) ;  /* 0x0000042000017945 */ /* 0x000fe20003800200 */
[----:B------:R-:W0:Y:S04]  /*49e0*/  MUFU.RCP64H R9, R11 ;  /* 0x0000000b00097308 */ /* 0x000e280000001800 */
[----:B------:R-:W-:Y:S01]  /*49f0*/  DFMA R6, R4, R6, -UR6 ;  /* 0x8000000604067e2b */ /* 0x000fe20008000006 */
[----:B------:R-:W-:Y:S01]  /*4a00*/  UMOV UR6, 0xffe307a2 ;  /* 0xffe307a200067882 */ /* 0x000fe20000000000 */
[----:B------:R-:W-:-:S06]  /*4a10*/  UMOV UR7, 0x3b210df6 ;  /* 0x3b210df600077882 */ /* 0x000fcc0000000000 */
[----:B------:R-:W-:Y:S01]  /*4a20*/  DFMA R6, R4, R6, -UR6 ;  /* 0x8000000604067e2b */ /* 0x000fe20008000006 */
[----:B------:R-:W-:Y:S01]  /*4a30*/  UMOV UR6, 0x7c3175ba ;  /* 0x7c3175ba00067882 */ /* 0x000fe20000000000 */
[----:B------:R-:W-:Y:S01]  /*4a40*/  UMOV UR7, 0x3b809942 ;  /* 0x3b80994200077882 */ /* 0x000fe20000000000 */
[----:B0-----:R-:W-:-:S05]  /*4a50*/  DFMA R12, -R10, R8, 1 ;  /* 0x3ff000000a0c742b */ /* 0x001fca0000000108 */
[----:B------:R-:W-:Y:S01]  /*4a60*/  DFMA R6, R4, R6, UR6 ;  /* 0x0000000604067e2b */ /* 0x000fe20008000006 */
[----:B------:R-:W-:Y:S01]  /*4a70*/  UMOV UR6, 0xf09eda21 ;  /* 0xf09eda2100067882 */ /* 0x000fe20000000000 */
[----:B------:R-:W-:Y:S01]  /*4a80*/  UMOV UR7, 0x3bf73383 ;  /* 0x3bf7338300077882 */ /* 0x000fe20000000000 */
[----:B------:R-:W-:-:S05]  /*4a90*/  DFMA R12, R12, R12, R12 ;  /* 0x0000000c0c0c722b */ /* 0x000fca000000000c */
[----:B------:R-:W-:Y:S01]  /*4aa0*/  DFMA R6, R4, R6, UR6 ;  /* 0x0000000604067e2b */ /* 0x000fe20008000006 */
[----:B------:R-:W-:Y:S01]  /*4ab0*/  UMOV UR6, 0x17dfa239 ;  /* 0x17dfa23900067882 */ /* 0x000fe20000000000 */
[----:B------:R-:W-:Y:S01]  /*4ac0*/  UMOV UR7, 0x3c228210 ;  /* 0x3c22821000077882 */ /* 0x000fe20000000000 */
[----:B------:R-:W-:-:S05]  /*4ad0*/  DFMA R12, R8, R12, R8 ;  /* 0x0000000c080c722b */ /* 0x000fca0000000008 */
[----:B------:R-:W-:Y:S01]  /*4ae0*/  DFMA R6, R4, R6, UR6 ;  /* 0x0000000604067e2b */ /* 0x000fe20008000006 */
[----:B------:R-:W-:Y:S01]  /*4af0*/  UMOV UR6, 0x8f7d1bff ;  /* 0x8f7d1bff00067882 */ /* 0x000fe20000000000 */
[----:B------:R-:W-:Y:S01]  /*4b00*/  UMOV UR7, 0x3cb6743a ;  /* 0x3cb6743a00077882 */ /* 0x000fe20000000000 */
[----:B------:R-:W-:-:S05]  /*4b10*/  DFMA R8, -R10, R12, 1 ;  /* 0x3ff000000a08742b */ /* 0x000fca000000010c */
[----:B------:R-:W-:Y:S01]  /*4b20*/  DFMA R6, R4, R6, -UR6 ;  /* 0x8000000604067e2b */ /* 0x000fe20008000006 */
[----:B------:R-:W-:Y:S01]  /*4b30*/  UMOV UR6, 0xa6d39dba ;  /* 0xa6d39dba00067882 */ /* 0x000fe20000000000 */
[----:B------:R-:W-:Y:S01]  /*4b40*/  UMOV UR7, 0x3cff7e93 ;  /* 0x3cff7e9300077882 */ /* 0x000fe20000000000 */
[----:B------:R-:W-:-:S05]  /*4b50*/  DFMA R12, R12, R8, R12 ;  /* 0x000000080c0c722b */ /* 0x000fca000000000c */
        /* <DEDUP_REMOVED lines=30> */
[----:B------:R-:W-:-:S08]  /*4d40*/  DFMA R8, R4, R6, UR6 ;  /* 0x0000000604087e2b */ /* 0x000fd00008000006 */
[----:B------:R-:W-:Y:S02]  /*4d50*/  DMUL R6, R8, R12 ;  /* 0x0000000c08067228 */ /* 0x000fe40000000000 */
[----:B------:R-:W-:-:S06]  /*4d60*/  FSETP.GEU.AND P1, PT, |R9|, 6.5827683646048100446e-37, PT ;  /* 0x036000000900780b */ /* 0x000fcc0003f2e200 */
[----:B------:R-:W-:-:S08]  /*4d70*/  DFMA R4, -R10, R6, R8 ;  /* 0x000000060a04722b */ /* 0x000fd00000000108 */
[----:B------:R-:W-:-:S10]  /*4d80*/  DFMA R6, R12, R4, R6 ;  /* 0x000000040c06722b */ /* 0x000fd40000000006 */
[----:B------:R-:W-:-:S05]  /*4d90*/  FFMA R0, RZ, R11, R7 ;  /* 0x0000000bff007223 */ /* 0x000fca0000000007 */
[----:B------:R-:W-:-:S13]  /*4da0*/  FSETP.GT.AND P0, PT, |R0|, 1.469367938527859385e-39, PT ;  /* 0x001000000000780b */ /* 0x000fda0003f04200 */
[----:B------:R-:W-:Y:S05]  /*4db0*/  @P0 BRA P1, `(.L_x_41) ;  /* 0x00000000000c0947 */ /* 0x000fea0000800000 */
[----:B------:R-:W-:-:S07]  /*4dc0*/  MOV R0, 0x4de0 ;  /* 0x00004de000007802 */ /* 0x000fce0000000f00 */
[----:B------:R-:W-:Y:S05]  /*4dd0*/  CALL.REL.NOINC `($__internal_1_$__cuda_sm20_div_rn_f64_full) ;  /* 0x0000006000387944 */ /* 0x000fea0003c00000 */
[----:B------:R-:W-:-:S07]  /*4de0*/  IMAD.MOV.U32 R6, RZ, RZ, R8 ;  /* 0x000000ffff067224 */ /* 0x000fce00078e0008 */
.L_x_41:
[----:B------:R-:W-:Y:S05]  /*4df0*/  BSYNC.RECONVERGENT B1 ;  /* 0x0000000000017941 */ /* 0x000fea0003800200 */
.L_x_40:
[----:B------:R0:W5:Y:S01]  /*4e00*/  LDG.E.64 R4, desc[UR4][R84.64] ;  /* 0x0000000454047981 */ /* 0x000162000c1e1b00 */
[----:B------:R-:W1:Y:S01]  /*4e10*/  LDCU.64 UR6, c[0x0][0x380] ;  /* 0x00007000ff0677ac */ /* 0x000e620008000a00 */
[----:B------:R-:W-:Y:S01]  /*4e20*/  BSSY.RECONVERGENT B0, `(.L_x_42) ;  /* 0x0000048000007945 */ /* 0x000fe20003800200 */
[----:B-1----:R-:W-:-:S10]  /*4e30*/  DMUL R14, R6, -UR6 ;  /* 0x80000006060e7c28 */ /* 0x002fd40008000000 */
[----:B------:R-:W-:-:S04]  /*4e40*/  FSETP.GT.AND P0, PT, R15, -3.1640625, PT ;  /* 0xc04a80000f00780b */ /* 0x000fc80003f04000 */
[----:B------:R-:W-:-:S13]  /*4e50*/  FSETP.GEU.OR P0, PT, R15, 4.1931471824645996094, !P0 ;  /* 0x40862e430f00780b */ /* 0x000fda000470e400 */
[----:B0-----:R-:W-:Y:S05]  /*4e60*/  @P0 BRA `(.L_x_43) ;  /* 0x0000000000f00947 */ /* 0x001fea0003800000 */
[----:B------:R-:W-:Y:S01]  /*4e70*/  MOV R6, 0x652b82fe ;  /* 0x652b82fe00067802 */ /* 0x000fe20000000f00 */
[----:B------:R-:W-:Y:S01]  /*4e80*/  IMAD.MOV.U32 R7, RZ, RZ, 0x3ff71547 ;  /* 0x3ff71547ff077424 */ /* 0x000fe200078e00ff */
[----:B------:R-:W-:Y:S01]  /*4e90*/  UMOV UR6, 0xfefa39ef ;  /* 0xfefa39ef00067882 */ /* 0x000fe20000000000 */
[----:B------:R-:W-:Y:S01]  /*4ea0*/  UMOV UR7, 0x3fe62e42 ;  /* 0x3fe62e4200077882 */ /* 0x000fe20000000000 */
[----:B------:R-:W-:Y:S01]  /*4eb0*/  IMAD.SHL.U32 R0, R15, 0x2, RZ ;  /* 0x000000020f007824 */ /* 0x000fe200078e00ff */
[----:B------:R-:W-:Y:S01]  /*4ec0*/  MOV R13, 0x3e5af86d ;  /* 0x3e5af86d000d7802 */ /* 0x000fe20000000f00 */
[----:B------:R-:W-:Y:S01]  /*4ed0*/  IMAD.MOV.U32 R12, RZ, RZ, -0x7142ec33 ;  /* 0x8ebd13cdff0c7424 */ /* 0x000fe200078e00ff */
[----:B------:R-:W-:Y:S02]  /*4ee0*/  DFMA R6, R14, R6, 6.75539944105574400000e+15 ;  /* 0x433800000e06742b */ /* 0x000fe40000000006 */
[C---:B------:R-:W-:Y:S02]  /*4ef0*/  ISETP.GE.U32.AND P0, PT, R0.reuse, 0x7fb3e647, PT ;  /* 0x7fb3e6470000780c */ /* 0x040fe40003f06070 */
[----:B------:R-:W-:-:S04]  /*4f00*/  ISETP.NE.AND P1, PT, R0, RZ, PT ;  /* 0x000000ff0000720c */ /* 0x000fc80003f25270 */
[----:B------:R-:W-:Y:S02]  /*4f10*/  DADD R8, R6, -6.75539944105574400000e+15 ;  /* 0xc338000006087429 */ /* 0x000fe40000000000 */
[----:B------:R-:W-:-:S06]  /*4f20*/  SEL R6, R6, RZ, P0 ;  /* 0x000000ff06067207 */ /* 0x000fcc0000000000 */
[----:B------:R-:W-:Y:S01]  /*4f30*/  DFMA R10, R8, -UR6, R14 ;  /* 0x80000006080a7c2b */ /* 0x000fe2000800000e */
[----:B------:R-:W-:Y:S01]  /*4f40*/  UMOV UR6, 0x3b39803f ;  /* 0x3b39803f00067882 */ /* 0x000fe20000000000 */
[----:B------:R-:W-:-:S06]  /*4f50*/  UMOV UR7, 0x3c7abc9e ;  /* 0x3c7abc9e00077882 */ /* 0x000fcc0000000000 */
[----:B------:R-:W-:Y:S01]  /*4f60*/  DFMA R10, R8, -UR6, R10 ;  /* 0x80000006080a7c2b */ /* 0x000fe2000800000a */
[----:B------:R-:W-:Y:S01]  /*4f70*/  UMOV UR6, 0x6acd15b6 ;  /* 0x6acd15b600067882 */ /* 0x000fe20000000000 */
[----:B------:R-:W-:-:S08]  /*4f80*/  UMOV UR7, 0x3e21f407 ;  /* 0x3e21f40700077882 */ /* 0x000fd00000000000 */
[----:B------:R-:W-:Y:S02]  /*4f90*/  FSEL R8, R14, R10, !P0 ;  /* 0x0000000a0e087208 */ /* 0x000fe40004000000 */
[----:B------:R-:W-:Y:S02]  /*4fa0*/  FSEL R9, R15, R11, !P0 ;  /* 0x0000000b0f097208 */ /* 0x000fe40004000000 */
[C---:B------:R-:W-:Y:S02]  /*4fb0*/  ISETP.NE.AND P0, PT, R6.reuse, 0x400, PT ;  /* 0x000004000600780c */ /* 0x040fe40003f05270 */
[----:B------:R-:W-:Y:S02]  /*4fc0*/  LEA R6, R6, 0x3ff00000, 0x14 ;  /* 0x3ff0000006067811 */ /* 0x000fe400078ea0ff */
[----:B------:R-:W-:Y:S01]  /*4fd0*/  DFMA R10, R8, UR6, R12 ;  /* 0x00000006080a7c2b */ /* 0x000fe2000800000c */
[----:B------:R-:W-:Y:S01]  /*4fe0*/  UMOV UR6, 0x92ba033d ;  /* 0x92ba033d00067882 */ /* 0x000fe20000000000 */
[----:B------:R-:W-:Y:S01]  /*4ff0*/  UMOV UR7, 0x3e927e50 ;  /* 0x3e927e5000077882 */ /* 0x000fe20000000000 */
[----:B------:R-:W-:Y:S01]  /*5000*/  SEL R7, R6, 0x7fe00000, P0 ;  /* 0x7fe0000006077807 */ /* 0x000fe20000000000 */
[----:B------:R-:W-:-:S04]  /*5010*/  IMAD.MOV.U32 R6, RZ, RZ, RZ ;  /* 0x000000ffff067224 */ /* 0x000fc800078e00ff */
[----:B------:R-:W-:Y:S01]  /*5020*/  DFMA R10, R8, R10, UR6 ;  /* 0x00000006080a7e2b */ /* 0x000fe2000800000a */
[----:B------:R-:W-:Y:S01]  /*5030*/  UMOV UR6, 0x6c5f9da1 ;  /* 0x6c5f9da100067882 */ /* 0x000fe20000000000 */
[----:B------:R-:W-:Y:S01]  /*5040*/  UMOV UR7, 0x3ec71dde ;  /* 0x3ec71dde00077882 */ /* 0x000fe20000000000 */
[----:B------:R-:W-:-:S05]  /*5050*/  DADD R12, R6, -1 ;  /* 0xbff00000060c7429 */ /* 0x000fca0000000000 */
        /* <DEDUP_REMOVED lines=18> */
[----:B------:R-:W-:-:S08]  /*5180*/  DFMA R10, R8, R10, UR6 ;  /* 0x00000006080a7e2b */ /* 0x000fd0000800000a */
[----:B------:R-:W-:-:S08]  /*5190*/  DFMA R10, R8, R10, 0.5 ;  /* 0x3fe00000080a742b */ /* 0x000fd0000000000a */
[----:B------:R-:W-:-:S08]  /*51a0*/  DMUL R10, R8, R10 ;  /* 0x0000000a080a7228 */ /* 0x000fd00000000000 */
[----:B------:R-:W-:-:S08]  /*51b0*/  DFMA R10, R8, R10, R8 ;  /* 0x0000000a080a722b */ /* 0x000fd00000000008 */
[----:B------:R-:W-:-:S08]  /*51c0*/  DFMA R10, R10, R6, R12 ;  /* 0x000000060a0a722b */ /* 0x000fd0000000000c */
[----:B------:R-:W-:-:S10]  /*51d0*/  DADD R6, R10, R10 ;  /* 0x000000000a067229 */ /* 0x000fd4000000000a */
[----:B------:R-:W-:Y:S02]  /*51e0*/  FSEL R9, R6, R10, !P0 ;  /* 0x0000000a06097208 */ /* 0x000fe40004000000 */
[----:B------:R-:W-:Y:S02]  /*51f0*/  FSEL R7, R7, R11, !P0 ;  /* 0x0000000b07077208 */ /* 0x000fe40004000000 */
[----:B------:R-:W-:Y:S02]  /*5200*/  FSEL R6, R14, R9, !P1 ;  /* 0x000000090e067208 */ /* 0x000fe40004800000 */
[----:B------:R-:W-:Y:S01]  /*5210*/  FSEL R7, R15, R7, !P1 ;  /* 0x000000070f077208 */ /* 0x000fe20004800000 */
[----:B------:R-:W-:Y:S06]  /*5220*/  BRA `(.L_x_44) ;  /* 0x00000000001c7947 */ /* 0x000fec0003800000 */
.L_x_43:
[C-C-:B------:R-:W-:Y:S01]  /*5230*/  DADD R6, R14.reuse, R14.reuse ;  /* 0x000000000e067229 */ /* 0x140fe2000000000e */
[----:B------:R-:W-:Y:S01]  /*5240*/  IMAD.MOV.U32 R9, RZ, RZ, 0x3ff00000 ;  /* 0x3ff00000ff097424 */ /* 0x000fe200078e00ff */
[----:B------:R-:W-:Y:S01]  /*5250*/  ISETP.GE.AND P1, PT, R15, RZ, PT ;  /* 0x000000ff0f00720c */ /* 0x000fe20003f26270 */
[----:B------:R-:W-:-:S03]  /*5260*/  DSETP.NAN.AND P0, PT, R14, R14, PT ;  /* 0x0000000e0e00722a */ /* 0x000fc60003f08000 */
[----:B------:R-:W-:-:S04]  /*5270*/  FSEL R9, -R9, +QNAN , !P1 ;  /* 0x7ff0000009097808 */ /* 0x000fc80004800100 */
[----:B------:R-:W-:Y:S02]  /*5280*/  FSEL R6, R6, RZ, P0 ;  /* 0x000000ff06067208 */ /* 0x000fe40000000000 */
[----:B------:R-:W-:-:S07]  /*5290*/  FSEL R7, R7, R9, P0 ;  /* 0x0000000907077208 */ /* 0x000fce0000000000 */
.L_x_44:
[----:B------:R-:W-:Y:S05]  /*52a0*/  BSYNC.RECONVERGENT B0 ;  /* 0x0000000000007941 */ /* 0x000fea0003800200 */
.L_x_42:
[----:B-----5:R-:W-:-:S08]  /*52b0*/  DADD R2, -R4, R2 ;  /* 0x0000000004027229 */ /* 0x020fd00000000102 */
[----:B------:R-:W-:-:S07]  /*52c0*/  DFMA R6, -R2, R6, R4 ;  /* 0x000000060206722b */ /* 0x000fce0000000104 */
[----:B------:R0:W-:Y:S04]  /*52d0*/  STG.E.64 desc[UR4][R84.64], R6 ;  /* 0x0000000654007986 */ /* 0x0001e8000c101b04 */
[----:B------:R-:W2:Y:S01]  /*52e0*/  LDG.E.64 R2, desc[UR4][R94.64] ;  /* 0x000000045e027981 */ /* 0x000ea2000c1e1b00 */
[----:B------:R-:W-:Y:S01]  /*52f0*/  UMOV UR6, 0x52baab9f ;  /* 0x52baab9f00067882 */ /* 0x000fe20000000000 */
[----:B------:R-:W-:Y:S01]  /*5300*/  UMOV UR7, 0x3d7e8e45 ;  /* 0x3d7e8e4500077882 */ /* 0x000fe20000000000 */
[----:B------:R-:W-:Y:S01]  /*5310*/  BSSY.RECONVERGENT B1, `(.L_x_45) ;  /* 0x000003f000017945 */ /* 0x000fe20003800200 */
[----:B--2---:R-:W-:Y:S01]  /*5320*/  DFMA R4, RZ, R2, UR6 ;  /* 0x00000006ff047e2b */ /* 0x004fe20008000002 */
        /* <DEDUP_REMOVED lines=11> */
[C---:B0-----:R-:W-:Y:S01]  /*53e0*/  DFMA R6, R2.reuse, R4, UR6 ;  /* 0x0000000602067e2b */ /* 0x041fe20008000004 */
[----:B------:R-:W-:Y:S01]  /*53f0*/  UMOV UR6, 0x6a338ddd ;  /* 0x6a338ddd00067882 */ /* 0x000fe20000000000 */
[----:B------:R-:W-:Y:S02]  /*5400*/  UMOV UR7, 0x3c253d06 ;  /* 0x3c253d0600077882 */ /* 0x000fe40000000000 */
[----:B------:R-:W-:Y:S01]  /*5410*/  DFMA R4, RZ, R2, UR6 ;  /* 0x00000006ff047e2b */ /* 0x000fe20008000002 */
[----:B------:R-:W-:Y:S01]  /*5420*/  UMOV UR6, 0x64d969e6 ;  /* 0x64d969e600067882 */ /* 0x000fe20000000000 */
[----:B------:R-:W-:Y:S02]  /*5430*/  UMOV UR7, 0x3fb06d66 ;  /* 0x3fb06d6600077882 */ /* 0x000fe40000000000 */
[----:B------:R-:W-:Y:S01]  /*5440*/  DFMA R6, R2, R6, UR6 ;  /* 0x0000000602067e2b */ /* 0x000fe20008000006 */
[----:B------:R-:W-:Y:S01]  /*5450*/  UMOV UR6, 0xc5cfb633 ;  /* 0xc5cfb63300067882 */ /* 0x000fe20000000000 */
[----:B------:R-:W-:-:S02]  /*5460*/  UMOV UR7, 0x3c836554 ;  /* 0x3c83655400077882 */ /* 0x000fc40000000000 */
[C---:B------:R-:W-:Y:S01]  /*5470*/  DFMA R4, R2.reuse, R4, -UR6 ;  /* 0x8000000602047e2b */ /* 0x040fe20008000004 */
[----:B------:R-:W-:Y:S01]  /*5480*/  UMOV UR6, 0xc680528a ;  /* 0xc680528a00067882 */ /* 0x000fe20000000000 */
[----:B------:R-:W-:Y:S02]  /*5490*/  UMOV UR7, 0x3ccbed07 ;  /* 0x3ccbed0700077882 */ /* 0x000fe40000000000 */
[----:B------:R-:W-:Y:S01]  /*54a0*/  DFMA R10, R2, R6, 1 ;  /* 0x3ff00000020a742b */ /* 0x000fe20000000006 */
[----:B------:R-:W-:-:S03]  /*54b0*/  IMAD.MOV.U32 R6, RZ, RZ, 0x1 ;  /* 0x00000001ff067424 */ /* 0x000fc600078e00ff */
[----:B------:R-:W-:Y:S01]  /*54c0*/  DFMA R4, R2, R4, -UR6 ;  /* 0x8000000602047e2b */ /* 0x000fe20008000004 */
        /* <DEDUP_REMOVED lines=14> */
[----:B------:R-:W-:Y:S01]  /*55b0*/  DFMA R4, R2, R4, -UR6 ;  /* 0x8000000602047e2b */ /* 0x000fe20008000004 */
[----:B------:R-:W-:Y:S01]  /*55c0*/  UMOV UR6, 0x2de15acd ;  /* 0x2de15acd00067882 */ /* 0x000fe20000000000 */
[----:B------:R-:W-:Y:S01]  /*55d0*/  UMOV UR7, 0x3e3a6dd2 ;  /* 0x3e3a6dd200077882 */ /* 0x000fe20000000000 */
[----:B------:R-:W-:-:S05]  /*55e0*/  DFMA R6, R6, R8, R6 ;  /* 0x000000080606722b */ /* 0x000fca0000000006 */
[----:B------:R-:W-:Y:S01]  /*55f0*/  DFMA R4, R2, R4, UR6 ;  /* 0x0000000602047e2b */ /* 0x000fe20008000004 */
[----:B------:R-:W-:Y:S01]  /*5600*/  UMOV UR6, 0x9916a648 ;  /* 0x9916a64800067882 */ /* 0x000fe20000000000 */
[----:B------:R-:W-:Y:S01]  /*5610*/  UMOV UR7, 0x3e60c8c2 ;  /* 0x3e60c8c200077882 */ /* 0x000fe20000000000 */
[----:B------:R-:W-:-:S05]  /*5620*/  DFMA R12, -R10, R6, 1 ;  /* 0x3ff000000a0c742b */ /* 0x000fca0000000106 */
[----:B------:R-:W-:-:S03]  /*5630*/  DFMA R8, R2, R4, UR6 ;  /* 0x0000000602087e2b */ /* 0x000fc60008000004 */
[----:B------:R-:W-:-:S07]  /*5640*/  DFMA R12, R6, R12, R6 ;  /* 0x0000000c060c722b */ /* 0x000fce0000000006 */
[----:B------:R-:W-:Y:S01]  /*5650*/  FSETP.GEU.AND P1, PT, |R9|, 6.5827683646048100446e-37, PT ;  /* 0x036000000900780b */ /* 0x000fe20003f2e200 */
        /* <DEDUP_REMOVED lines=10> */
.L_x_46:
[----:B------:R-:W-:Y:S05]  /*5700*/  BSYNC.RECONVERGENT B1 ;  /* 0x0000000000017941 */ /* 0x000fea0003800200 */
.L_x_45:
[----:B------:R-:W-:Y:S01]  /*5710*/  UMOV UR6, 0x99759e48 ;  /* 0x99759e4800067882 */ /* 0x000fe20000000000 */
[----:B------:R-:W-:Y:S01]  /*5720*/  UMOV UR7, 0x3c364b6c ;  /* 0x3c364b6c00077882 */ /* 0x000fe20000000000 */
[----:B------:R-:W-:Y:S01]  /*5730*/  BSSY.RECONVERGENT B1, `(.L_x_47) ;  /* 0x0000050000017945 */ /* 0x000fe20003800200 */
[----:B------:R-:W-:Y:S01]  /*5740*/  DFMA R6, RZ, R2, UR6 ;  /* 0x00000006ff067e2b */ /* 0x000fe20008000002 */
        /* <DEDUP_REMOVED lines=26> */
[C---:B------:R-:W-:Y:S01]  /*58f0*/  DFMA R6, R2.reuse, R6, UR6 ;  /* 0x0000000602067e2b */ /* 0x040fe20008000006 */
[----:B------:R-:W-:Y:S01]  /*5900*/  UMOV UR6, 0x9053206c ;  /* 0x9053206c00067882 */ /* 0x000fe20000000000 */
[----:B------:R-:W-:Y:S02]  /*5910*/  UMOV UR7, 0x3f7f8eff ;  /* 0x3f7f8eff00077882 */ /* 0x000fe40000000000 */
[C---:B------:R-:W-:Y:S01]  /*5920*/  DFMA R8, R2.reuse, R8, UR6 ;  /* 0x0000000602087e2b */ /* 0x040fe20008000008 */
        /* <DEDUP_REMOVED lines=11> */
[----:B------:R-:W-:Y:S01]  /*59e0*/  DFMA R10, R2, R8, 1 ;  /* 0x3ff00000020a742b */ /* 0x000fe20000000008 */
[----:B------:R-:W-:-:S03]  /*59f0*/  IMAD.MOV.U32 R8, RZ, RZ, 0x1 ;  /* 0x00000001ff087424 */ /* 0x000fc600078e00ff */
        /* <DEDUP_REMOVED lines=35> */
.L_x_48:
[----:B------:R-:W-:Y:S05]  /*5c30*/  BSYNC.RECONVERGENT B1 ;  /* 0x0000000000017941 */ /* 0x000fea0003800200 */
.L_x_47:
[----:B------:R-:W0:Y:S01]  /*5c40*/  LDC R3, c[0x0][0x388] ;  /* 0x0000e200ff037b82 */ /* 0x000e220000000800 */
[----:B------:R-:W1:Y:S01]  /*5c50*/  LDCU.64 UR6, c[0x0][0x380] ;  /* 0x00007000ff0677ac */ /* 0x000e620008000a00 */
[----:B0-----:R-:W-:-:S04]  /*5c60*/  IMAD.WIDE R84, R3, 0x8, R84 ;  /* 0x0000000803547825 */ /* 0x001fc800078e0254 */
[----:B------:R-:W-:-:S05]  /*5c70*/  IMAD.WIDE R2, R3, 0x8, R84 ;  /* 0x0000000803027825 */ /* 0x000fca00078e0254 */
[----:B------:R-:W2:Y:S01]  /*5c80*/  LDG.E.64 R8, desc[UR4][R2.64] ;  /* 0x0000000402087981 */ /* 0x000ea2000c1e1b00 */
[----:B-1----:R-:W-:Y:S02]  /*5c90*/  DMUL R6, R6, UR6 ;  /* 0x0000000606067c28 */ /* 0x002fe40008000000 */
[----:B--2---:R-:W-:-:S08]  /*5ca0*/  DADD R4, -R8, R4 ;  /* 0x0000000008047229 */ /* 0x004fd00000000104 */
[----:B------:R-:W-:-:S07]  /*5cb0*/  DFMA R4, R6, R4, R8 ;  /* 0x000000040604722b */ /* 0x000fce0000000008 */
        /* <DEDUP_REMOVED lines=20> */
[----:B0-----:R-:W-:Y:S01]  /*5e00*/  DFMA R4, RZ, R14, UR6 ;  /* 0x00000006ff047e2b */ /* 0x001fe2000800000e */
        /* <DEDUP_REMOVED lines=9> */
[----:B------:R-:W-:-:S03]  /*5ea0*/  MOV R6, 0x1 ;  /* 0x0000000100067802 */ /* 0x000fc60000000f00 */
        /* <DEDUP_REMOVED lines=34> */
[----:B------:R-:W-:Y:S02]  /*60d0*/  IMAD.MOV.U32 R4, RZ, RZ, R8 ;  /* 0x000000ffff047224 */ /* 0x000fe400078e0008 */
[----:B------:R-:W-:-:S07]  /*60e0*/  IMAD.MOV.U32 R5, RZ, RZ, R7 ;  /* 0x000000ffff057224 */ /* 0x000fce00078e0007 */
.L_x_50:
[----:B------:R-:W-:Y:S05]  /*60f0*/  BSYNC.RECONVERGENT B1 ;  /* 0x0000000000017941 */ /* 0x000fea0003800200 */
.L_x_49:
        /* <DEDUP_REMOVED lines=28> */
[----:B------:R-:W-:Y:S01]  /*62c0*/  DFMA R6, R14, R6, UR6 ;  /* 0x000000060e067e2b */ /* 0x000fe20008000006 */
[----:B------:R-:W-:Y:S01]  /*62d0*/  UMOV UR6, 0x98b40bec ;  /* 0x98b40bec00067882 */ /* 0x000fe20000000000 */
[----:B------:R-:W-:Y:S01]  /*62e0*/  UMOV UR7, 0x3e269d3e ;  /* 0x3e269d3e00077882 */ /* 0x000fe20000000000 */
[----:B------:R-:W-:-:S05]  /*62f0*/  DFMA R12, R12, R8, R12 ;  /* 0x000000080c0c722b */ /* 0x000fca000000000c */
        /* <DEDUP_REMOVED lines=25> */
[----:B------:R-:W-:-:S07]  /*6490*/  MOV R6, R8 ;  /* 0x0000000800067202 */ /* 0x000fce0000000f00 */
.L_x_52:
[----:B------:R-:W-:Y:S05]  /*64a0*/  BSYNC.RECONVERGENT B1 ;  /* 0x0000000000017941 */ /* 0x000fea0003800200 */
.L_x_51:
[----:B------:R-:W2:Y:S01]  /*64b0*/  LDG.E.64 R8, desc[UR4][R84.64] ;  /* 0x0000000454087981 */ /* 0x000ea2000c1e1b00 */
[----:B------:R-:W0:Y:S02]  /*64c0*/  LDCU.64 UR6, c[0x0][0x380] ;  /* 0x00007000ff0677ac */ /* 0x000e240008000a00 */
[----:B0-----:R-:W-:Y:S02]  /*64d0*/  DMUL R6, R6, UR6 ;  /* 0x0000000606067c28 */ /* 0x001fe40008000000 */
        /* <DEDUP_REMOVED lines=19> */
[----:B0-----:R-:W-:Y:S01]  /*6610*/  DFMA R4, RZ, R14, -UR6 ;  /* 0x80000006ff047e2b */ /* 0x001fe2000800000e */
        /* <DEDUP_REMOVED lines=40> */
.L_x_54:
[----:B------:R-:W-:Y:S05]  /*68a0*/  BSYNC.RECONVERGENT B1 ;  /* 0x0000000000017941 */ /* 0x000fea0003800200 */
.L_x_53:
[----:B------:R-:W-:Y:S01]  /*68b0*/  UMOV UR6, 0x395b61b ;  /* 0x0395b61b00067882 */ /* 0x000fe20000000000 */
[----:B------:R-:W-:Y:S01]  /*68c0*/  UMOV UR7, 0x3aedb902 ;  /* 0x3aedb90200077882 */ /* 0x000fe20000000000 */
[-C--:B------:R-:W-:Y:S01]  /*68d0*/  DFMA R10, RZ, R14.reuse, 1 ;  /* 0x3ff00000ff0a742b */ /* 0x080fe2000000000e */
[----:B------:R-:W-:Y:S01]  /*68e0*/  HFMA2 R8, -RZ, RZ, 0, 5.9604644775390625e-08 ;  /* 0x00000001ff087431 */ /* 0x000fe200000001ff */
[----:B------:R-:W-:Y:S01]  /*68f0*/  DFMA R6, RZ, R14, UR6 ;  /* 0x00000006ff067e2b */ /* 0x000fe2000800000e */
[----:B------:R-:W-:Y:S01]  /*6900*/  UMOV UR6, 0x6e500db4 ;  /* 0x6e500db400067882 */ /* 0x000fe20000000000 */
[----:B------:R-:W-:Y:S01]  /*6910*/  UMOV UR7, 0x3b73eea1 ;  /* 0x3b73eea100077882 */ /* 0x000fe20000000000 */
[----:B------:R-:W-:Y:S01]  /*6920*/  BSSY.RECONVERGENT B1, `(.L_x_55) ;  /* 0x0000033000017945 */ /* 0x000fe20003800200 */
[----:B------:R-:W0:Y:S04]  /*6930*/  MUFU.RCP64H R9, R11 ;  /* 0x0000000b00097308 */ /* 0x000e280000001800 */
        /* <DEDUP_REMOVED lines=49> */
.L_x_56:
[----:B------:R-:W-:Y:S05]  /*6c50*/  BSYNC.RECONVERGENT B1 ;  /* 0x0000000000017941 */ /* 0x000fea0003800200 */
.L_x_55:
[----:B------:R-:W0:Y:S01]  /*6c60*/  LDC R11, c[0x0][0x388] ;  /* 0x0000e200ff0b7b82 */ /* 0x000e220000000800 */
[----:B------:R-:W1:Y:S01]  /*6c70*/  LDCU.64 UR6, c[0x0][0x380] ;  /* 0x00007000ff0677ac */ /* 0x000e620008000a00 */
[----:B0-----:R-:W-:-:S05]  /*6c80*/  IMAD.WIDE R10, R11, 0x8, R28 ;  /* 0x000000080b0a7825 */ /* 0x001fca00078e021c */
        /* <DEDUP_REMOVED lines=8> */
[----:B------:R-:W-:Y:S01]  /*6d10*/  IMAD.MOV.U32 R8, RZ, RZ, 0x1 ;  /* 0x00000001ff087424 */ /* 0x000fe200078e00ff */
[----:B------:R-:W-:Y:S01]  /*6d20*/  BSSY.RECONVERGENT B1, `(.L_x_57) ;  /* 0x0000031000017945 */ /* 0x000fe20003800200 */
[-C--:B--2---:R-:W-:Y:S01]  /*6d30*/  DFMA R6, RZ, R16.reuse, -UR6 ;  /* 0x80000006ff067e2b */ /* 0x084fe20008000010 */
[----:B------:R-:W-:Y:S01]  /*6d40*/  UMOV UR6, 0xeb8e2c4d ;  /* 0xeb8e2c4d00067882 */ /* 0x000fe20000000000 */
[----:B------:R-:W-:Y:S01]  /*6d50*/  UMOV UR7, 0x3c807312 ;  /* 0x3c80731200077882 */ /* 0x000fe20000000000 */
[----:B------:R-:W-:-:S05]  /*6d60*/  DFMA R14, RZ, R16, 1 ;  /* 0x3ff00000ff0e742b */ /* 0x000fca0000000010 */
[C---:B------:R-:W-:Y:S01]  /*6d70*/  DFMA R6, R16.reuse, R6, -UR6 ;  /* 0x8000000610067e2b */ /* 0x040fe20008000006 */
[----:B------:R-:W-:Y:S01]  /*6d80*/  UMOV UR6, 0xaaf99525 ;  /* 0xaaf9952500067882 */ /* 0x000fe20000000000 */
[----:B------:R-:W-:Y:S01]  /*6d90*/  UMOV UR7, 0x3cea7daf ;  /* 0x3cea7daf00077882 */ /* 0x000fe20000000000 */
[----:B------:R-:W0:Y:S05]  /*6da0*/  MUFU.RCP64H R9, R15 ;  /* 0x0000000f00097308 */ /* 0x000e2a0000001800 */
        /* <DEDUP_REMOVED lines=21> */
[----:B------:R-:W-:Y:S01]  /*6f00*/  UMOV UR7, 0x3f5099b9 ;  /* 0x3f5099b900077882 */ /* 0x000fe20000000000 */
[----:B------:R-:W-:-:S05]  /*6f10*/  DFMA R4, R4, R8, R4 ;  /* 0x000000080404722b */ /* 0x000fca0000000004 */
[----:B------:R-:W-:Y:S01]  /*6f20*/  DFMA R6, R16, R6, -UR6 ;  /* 0x8000000610067e2b */ /* 0x000fe20008000006 */
        /* <DEDUP_REMOVED lines=16> */
.L_x_58:
[----:B------:R-:W-:Y:S05]  /*7030*/  BSYNC.RECONVERGENT B1 ;  /* 0x0000000000017941 */ /* 0x000fea0003800200 */
.L_x_57:
[----:B------:R-:W-:Y:S01]  /*7040*/  UMOV UR6, 0x2f143835 ;  /* 0x2f14383500067882 */ /* 0x000fe20000000000 */
[----:B------:R-:W-:Y:S01]  /*7050*/  UMOV UR7, 0x3c1a3d2f ;  /* 0x3c1a3d2f00077882 */ /* 0x000fe20000000000 */
[----:B------:R-:W0:Y:S01]  /*7060*/  MUFU.RCP64H R9, R15 ;  /* 0x0000000f00097308 */ /* 0x000e220000001800 */
[----:B------:R-:W-:Y:S01]  /*7070*/  DFMA R6, RZ, R16, -UR6 ;  /* 0x80000006ff067e2b */ /* 0x000fe20008000010 */
[----:B------:R-:W-:Y:S01]  /*7080*/  UMOV UR6, 0x17f89393 ;  /* 0x17f8939300067882 */ /* 0x000fe20000000000 */
[----:B------:R-:W-:Y:S01]  /*7090*/  UMOV UR7, 0x3c421f69 ;  /* 0x3c421f6900077882 */ /* 0x000fe20000000000 */
[----:B------:R-:W-:Y:S01]  /*70a0*/  IMAD.MOV.U32 R8, RZ, RZ, 0x1 ;  /* 0x00000001ff087424 */ /* 0x000fe200078e00ff */
[----:B------:R-:W-:Y:S04]  /*70b0*/  BSSY.RECONVERGENT B1, `(.L_x_59) ;  /* 0x000002b000017945 */ /* 0x000fe80003800200 */
[----:B------:R-:W-:Y:S01]  /*70c0*/  DFMA R6, R16, R6, -UR6 ;  /* 0x8000000610067e2b */ /* 0x000fe20008000006 */
        /* <DEDUP_REMOVED lines=40> */
[----:B------:R-:W-:-:S07]  /*7350*/  IMAD.MOV.U32 R6, RZ, RZ, R8 ;  /* 0x000000ffff067224 */ /* 0x000fce00078e0008 */
.L_x_60:
[----:B------:R-:W-:Y:S05]  /*7360*/  BSYNC.RECONVERGENT B1 ;  /* 0x0000000000017941 */ /* 0x000fea0003800200 */
.L_x_59:
        /* <DEDUP_REMOVED lines=54> */
.L_x_62:
[----:B------:R-:W-:Y:S05]  /*76d0*/  BSYNC.RECONVERGENT B1 ;  /* 0x0000000000017941 */ /* 0x000fea0003800200 */
.L_x_61:
[----:B------:R-:W-:Y:S01]  /*76e0*/  UMOV UR6, 0x9c668cef ;  /* 0x9c668cef00067882 */ /* 0x000fe20000000000 */
[----:B------:R-:W-:Y:S01]  /*76f0*/  UMOV UR7, 0x3e280271 ;  /* 0x3e28027100077882 */ /* 0x000fe20000000000 */
[----:B------:R-:W-:Y:S01]  /*7700*/  BSSY.RECONVERGENT B1, `(.L_x_63) ;  /* 0x000003b000017945 */ /* 0x000fe20003800200 */
[----:B------:R-:W-:Y:S01]  /*7710*/  DFMA R6, RZ, R14, -UR6 ;  /* 0x80000006ff067e2b */ /* 0x000fe2000800000e */
        /* <DEDUP_REMOVED lines=57> */
.L_x_64:
[----:B------:R-:W-:Y:S05]  /*7ab0*/  BSYNC.RECONVERGENT B1 ;  /* 0x0000000000017941 */ /* 0x000fea0003800200 */
.L_x_63:
        /* <DEDUP_REMOVED lines=22> */
[----:B0-----:R-:W-:Y:S01]  /*7c20*/  DFMA R4, RZ, R14, UR6 ;  /* 0x00000006ff047e2b */ /* 0x001fe2000800000e */
[----:B------:R-:W-:Y:S01]  /*7c30*/  UMOV UR6, 0x47b79d ;  /* 0x0047b79d00067882 */ /* 0x000fe20000000000 */
[----:B------:R-:W-:Y:S02]  /*7c40*/  UMOV UR7, 0x3d883291 ;  /* 0x3d88329100077882 */ /* 0x000fe40000000000 */
[----:B------:R-:W-:Y:S01]  /*7c50*/  DFMA R10, R14, R6, 1 ;  /* 0x3ff000000e0a742b */ /* 0x000fe20000000006 */
[----:B------:R-:W-:-:S03]  /*7c60*/  MOV R6, 0x1 ;  /* 0x0000000100067802 */ /* 0x000fc60000000f00 */
        /* <DEDUP_REMOVED lines=36> */
.L_x_66:
[----:B------:R-:W-:Y:S05]  /*7eb0*/  BSYNC.RECONVERGENT B1 ;  /* 0x0000000000017941 */ /* 0x000fea0003800200 */
.L_x_65:
        /* <DEDUP_REMOVED lines=16> */
[C---:B------:R-:W-:Y:S02]  /*7fc0*/  DFMA R10, R14.reuse, R6, 1 ;  /* 0x3ff000000e0a742b */ /* 0x040fe40000000006 */
[----:B------:R-:W-:Y:S01]  /*7fd0*/  DFMA R6, RZ, R14, UR6 ;  /* 0x00000006ff067e2b */ /* 0x000fe2000800000e */
[----:B------:R-:W-:Y:S01]  /*7fe0*/  UMOV UR6, 0x9c5b1102 ;  /* 0x9c5b110200067882 */ /* 0x000fe20000000000 */
[----:B------:R-:W-:Y:S02]  /*7ff0*/  UMOV UR7, 0x3de646d0 ;  /* 0x3de646d000077882 */ /* 0x000fe40000000000 */
        /* <DEDUP_REMOVED lines=32> */
.L_x_68:
[----:B------:R-:W-:Y:S05]  /*8200*/  BSYNC.RECONVERGENT B1 ;  /* 0x0000000000017941 */ /* 0x000fea0003800200 */
.L_x_67:
        /* <DEDUP_REMOVED lines=48> */
[----:B------:R-:W-:-:S03]  /*8510*/  DFMA R8, R2, R4, UR6 ;  /* 0x0000000602087e2b */ /* 0x000fc60008000004 */
[----:B------:R-:W-:-:S07]  /*8520*/  DFMA R12, -R10, R6, 1 ;  /* 0x3ff000000a0c742b */ /* 0x000fce0000000106 */
[----:B------:R-:W-:Y:S01]  /*8530*/  FSETP.GEU.AND P1, PT, |R9|, 6.5827683646048100446e-37, PT ;  /* 0x036000000900780b */ /* 0x000fe20003f2e200 */
        /* <DEDUP_REMOVED lines=11> */
.L_x_70:
[----:B------:R-:W-:Y:S05]  /*85f0*/  BSYNC.RECONVERGENT B1 ;  /* 0x0000000000017941 */ /* 0x000fea0003800200 */
.L_x_69:
        /* <DEDUP_REMOVED lines=24> */
[C---:B------:R-:W-:Y:S01]  /*8780*/  DFMA R8, R2.reuse, R8, -UR6 ;  /* 0x8000000602087e2b */ /* 0x040fe20008000008 */
[----:B------:R-:W-:Y:S01]  /*8790*/  UMOV UR6, 0xfaa701d7 ;  /* 0xfaa701d700067882 */ /* 0x000fe20000000000 */
[----:B------:R-:W-:Y:S02]  /*87a0*/  UMOV UR7, 0x3d7d698b ;  /* 0x3d7d698b00077882 */ /* 0x000fe40000000000 */
[----:B------:R-:W-:Y:S01]  /*87b0*/  DFMA R6, R2, R6, -UR6 ;  /* 0x8000000602067e2b */ /* 0x000fe20008000006 */
[----:B------:R-:W-:Y:S01]  /*87c0*/  UMOV UR6, 0xc889d5ff ;  /* 0xc889d5ff00067882 */ /* 0x000fe20000000000 */
[----:B------:R-:W-:-:S02]  /*87d0*/  UMOV UR7, 0x3df5e0c7 ;  /* 0x3df5e0c700077882 */ /* 0x000fc40000000000 */
        /* <DEDUP_REMOVED lines=37> */
.L_x_72:
[----:B------:R-:W-:Y:S05]  /*8a30*/  BSYNC.RECONVERGENT B1 ;  /* 0x0000000000017941 */ /* 0x000fea0003800200 */
.L_x_71:
        /* <DEDUP_REMOVED lines=64> */
[----:B------:R-:W-:Y:S01]  /*8e40*/  IMAD.MOV.U32 R4, RZ, RZ, R8 ;  /* 0x000000ffff047224 */ /* 0x000fe200078e0008 */
[----:B------:R-:W-:-:S07]  /*8e50*/  MOV R5, R7 ;  /* 0x0000000700057202 */ /* 0x000fce0000000f00 */
.L_x_74:
[----:B------:R-:W-:Y:S05]  /*8e60*/  BSYNC.RECONVERGENT B1 ;  /* 0x0000000000017941 */ /* 0x000fea0003800200 */
.L_x_73:
        /* <DEDUP_REMOVED lines=88> */
.L_x_76:
[----:B------:R-:W-:Y:S05]  /*93f0*/  BSYNC.RECONVERGENT B1 ;  /* 0x0000000000017941 */ /* 0x000fea0003800200 */
.L_x_75:
        /* <DEDUP_REMOVED lines=63> */
.L_x_78:
[----:B------:R-:W-:Y:S05]  /*97f0*/  BSYNC.RECONVERGENT B1 ;  /* 0x0000000000017941 */ /* 0x000fea0003800200 */
.L_x_77:
        /* <DEDUP_REMOVED lines=42> */
[----:B------:R-:W-:Y:S01]  /*9aa0*/  DFMA R8, R4, R8, -UR6 ;  /* 0x8000000604087e2b */ /* 0x000fe20008000008 */
        /* <DEDUP_REMOVED lines=42> */
.L_x_80:
[----:B------:R-:W-:Y:S05]  /*9d50*/  BSYNC.RECONVERGENT B1 ;  /* 0x0000000000017941 */ /* 0x000fea0003800200 */
.L_x_79:
        /* <DEDUP_REMOVED lines=10> */
[----:B0-----:R-:W-:Y:S01]  /*9e00*/  MOV R2, 0x1 ;  /* 0x0000000100027802 */ /* 0x001fe20000000f00 */
[----:B--2---:R-:W-:Y:S01]  /*9e10*/  DFMA R8, RZ, R4, UR6 ;  /* 0x00000006ff087e2b */ /* 0x004fe20008000004 */
[----:B------:R-:W-:Y:S01]  /*9e20*/  UMOV UR6, 0x3f179ce4 ;  /* 0x3f179ce400067882 */ /* 0x000fe20000000000 */
[----:B------:R-:W-:-:S02]  /*9e30*/  UMOV UR7, 0x3ad79bba ;  /* 0x3ad79bba00077882 */ /* 0x000fc40000000000 */
[----:B------:R-:W-:Y:S01]  /*9e40*/  DFMA R6, RZ, R4, -UR6 ;  /* 0x80000006ff067e2b */ /* 0x000fe20008000004 */
        /* <DEDUP_REMOVED lines=26> */
[----:B------:R-:W-:-:S04]  /*9ff0*/  DFMA R10, R4, R8, 1 ;  /* 0x3ff00000040a742b */ /* 0x000fc80000000008 */
        /* <DEDUP_REMOVED lines=36> */
.L_x_82:
[----:B------:R-:W-:Y:S05]  /*a240*/  BSYNC.RECONVERGENT B1 ;  /* 0x0000000000017941 */ /* 0x000fea0003800200 */
.L_x_81:
[----:B------:R-:W-:Y:S01]  /*a250*/  DFMA R10, RZ, R4, 1 ;  /* 0x3ff00000ff0a742b */ /* 0x000fe20000000004 */
[----:B------:R-:W-:Y:S01]  /*a260*/  IMAD.MOV.U32 R6, RZ, RZ, 0x1 ;  /* 0x00000001ff067424 */ /* 0x000fe200078e00ff */
[----:B------:R-:W-:Y:S01]  /*a270*/  UMOV UR6, 0xbcc092b9 ;  /* 0xbcc092b900067882 */ /* 0x000fe20000000000 */
[----:B------:R-:W-:Y:S01]  /*a280*/  UMOV UR7, 0x3f587427 ;  /* 0x3f58742700077882 */ /* 0x000fe20000000000 */
[----:B------:R-:W-:Y:S02]  /*a290*/  BSSY.RECONVERGENT B1, `(.L_x_83) ;  /* 0x0000012000017945 */ /* 0x000fe40003800200 */
[----:B------:R-:W0:Y:S02]  /*a2a0*/  MUFU.RCP64H R7, R11 ;  /* 0x0000000b00077308 */ /* 0x000e240000001800 */
[----:B0-----:R-:W-:-:S08]  /*a2b0*/  DFMA R8, -R10, R6, 1 ;  /* 0x3ff000000a08742b */ /* 0x001fd00000000106 */
[----:B------:R-:W-:-:S08]  /*a2c0*/  DFMA R8, R8, R8, R8 ;  /* 0x000000080808722b */ /* 0x000fd00000000008 */
[----:B------:R-:W-:Y:S02]  /*a2d0*/  DFMA R6, R6, R8, R6 ;  /* 0x000000080606722b */ /* 0x000fe40000000006 */
[----:B------:R-:W-:-:S06]  /*a2e0*/  DFMA R8, RZ, R4, UR6 ;  /* 0x00000006ff087e2b */ /* 0x000fcc0008000004 */
        /* <DEDUP_REMOVED lines=12> */
.L_x_84:
[----:B------:R-:W-:Y:S05]  /*a3b0*/  BSYNC.RECONVERGENT B1 ;  /* 0x0000000000017941 */ /* 0x000fea0003800200 */
.L_x_83:
        /* <DEDUP_REMOVED lines=69> */
.L_x_86:
[----:B------:R-:W-:Y:S05]  /*a810*/  BSYNC.RECONVERGENT B1 ;  /* 0x0000000000017941 */ /* 0x000fea0003800200 */
.L_x_85:
[----:B------:R-:W-:Y:S01]  /*a820*/  UMOV UR6, 0x3105e510 ;  /* 0x3105e51000067882 */ /* 0x000fe20000000000 */
[----:B------:R-:W-:Y:S01]  /*a830*/  UMOV UR7, 0x3e2790fd ;  /* 0x3e2790fd00077882 */ /* 0x000fe20000000000 */
[----:B------:R-:W-:Y:S01]  /*a840*/  MOV R6, 0x1 ;  /* 0x0000000100067802 */ /* 0x000fe20000000f00 */
        /* <DEDUP_REMOVED lines=52> */
.L_x_88:
[----:B------:R-:W-:Y:S05]  /*ab90*/  BSYNC.RECONVERGENT B1 ;  /* 0x0000000000017941 */ /* 0x000fea0003800200 */
.L_x_87:
[----:B------:R-:W2:Y:S01]  /*aba0*/  LDG.E.64 R4, desc[UR4][R28.64] ;  /* 0x000000041c047981 */ /* 0x000ea2000c1e1b00 */
[----:B------:R-:W0:Y:S02]  /*abb0*/  LDCU.64 UR6, c[0x0][0x380] ;  /* 0x00007000ff0677ac */ /* 0x000e240008000a00 */
[----:B0-----:R-:W-:Y:S02]  /*abc0*/  DMUL R6, R6, UR6 ;  /* 0x0000000606067c28 */ /* 0x001fe40008000000 */
[----:B--2---:R-:W-:-:S08]  /*abd0*/  DADD R2, -R4, R2 ;  /* 0x0000000004027229 */ /* 0x004fd00000000102 */
[----:B------:R-:W-:-:S07]  /*abe0*/  DFMA R2, R6, R2, R4 ;  /* 0x000000020602722b */ /* 0x000fce0000000004 */
[----:B------:R-:W-:Y:S01]  /*abf0*/  STG.E.64 desc[UR4][R28.64], R2 ;  /* 0x000000021c007986 */ /* 0x000fe2000c101b04 */
[----:B------:R-:W-:Y:S05]  /*ac00*/  EXIT ;  /* 0x000000000000794d */ /* 0x000fea0003800000 */
        .weak           $__internal_0_$__cuda_sm20_dblrcp_rn_slowpath_v3
        .type           $__internal_0_$__cuda_sm20_dblrcp_rn_slowpath_v3,@function
        .size           $__internal_0_$__cuda_sm20_dblrcp_rn_slowpath_v3,($__internal_1_$__cuda_sm20_div_rn_f64_full - $__internal_0_$__cuda_sm20_dblrcp_rn_slowpath_v3)
$__internal_0_$__cuda_sm20_dblrcp_rn_slowpath_v3:
[----:B------:R-:W-:Y:S01]  /*ac10*/  DSETP.GTU.AND P0, PT, |R14|, +INF , PT ;  /* 0x7ff000000e00742a */ /* 0x000fe20003f0c200 */
[----:B------:R-:W-:-:S13]  /*ac20*/  BSSY.RECONVERGENT B1, `(.L_x_89) ;  /* 0x0000024000017945 */ /* 0x000fda0003800200 */
[----:B------:R-:W-:Y:S05]  /*ac30*/  @P0 BRA `(.L_x_90) ;  /* 0x0000000000800947 */ /* 0x000fea0003800000 */
[----:B------:R-:W-:-:S05]  /*ac40*/  LOP3.LUT R10, R15, 0x7fffffff, RZ, 0xc0, !PT ;  /* 0x7fffffff0f0a7812 */ /* 0x000fca00078ec0ff */
[----:B------:R-:W-:-:S05]  /*ac50*/  VIADD R8, R10, 0xffffffff ;  /* 0xffffffff0a087836 */ /* 0x000fca0000000000 */
[----:B------:R-:W-:-:S13]  /*ac60*/  ISETP.GE.U32.AND P0, PT, R8, 0x7fefffff, PT ;  /* 0x7fefffff0800780c */ /* 0x000fda0003f06070 */
[----:B------:R-:W-:Y:S01]  /*ac70*/  @P0 LOP3.LUT R9, R15, 0x7ff00000, RZ, 0x3c, !PT ;  /* 0x7ff000000f090812 */ /* 0x000fe200078e3cff */
[----:B------:R-:W-:Y:S01]  /*ac80*/  @P0 IMAD.MOV.U32 R8, RZ, RZ, RZ ;  /* 0x000000ffff080224 */ /* 0x000fe200078e00ff */
[----:B------:R-:W-:Y:S06]  /*ac90*/  @P0 BRA `(.L_x_91) ;  /* 0x0000000000700947 */ /* 0x000fec0003800000 */
[----:B------:R-:W-:-:S13]  /*aca0*/  ISETP.GE.U32.AND P0, PT, R10, 0x1000001, PT ;  /* 0x010000010a00780c */ /* 0x000fda0003f06070 */
[----:B------:R-:W-:Y:S05]  /*acb0*/  @!P0 BRA `(.L_x_92) ;  /* 0x0000000000388947 */ /* 0x000fea0003800000 */
[----:B------:R-:W-:Y:S01]  /*acc0*/  IADD3 R9, PT, PT, R15, -0x3fe00000, RZ ;  /* 0xc02000000f097810 */ /* 0x000fe20007ffe0ff */
[----:B------:R-:W-:Y:S02]  /*acd0*/  IMAD.MOV.U32 R8, RZ, RZ, R14 ;  /* 0x000000ffff087224 */ /* 0x000fe400078e000e */
[----:B------:R-:W-:Y:S01]  /*ace0*/  IMAD.MOV.U32 R10, RZ, RZ, R7 ;  /* 0x000000ffff0a7224 */ /* 0x000fe200078e0007 */
[----:B------:R-:W0:Y:S05]  /*acf0*/  MUFU.RCP64H R11, R9 ;  /* 0x00000009000b7308 */ /* 0x000e2a0000001800 */
[----:B0-----:R-:W-:-:S08]  /*ad00*/  DFMA R12, -R8, R10, 1 ;  /* 0x3ff00000080c742b */ /* 0x001fd0000000010a */
[----:B------:R-:W-:-:S08]  /*ad10*/  DFMA R12, R12, R12, R12 ;  /* 0x0000000c0c0c722b */ /* 0x000fd0000000000c */
[----:B------:R-:W-:-:S08]  /*ad20*/  DFMA R12, R10, R12, R10 ;  /* 0x0000000c0a0c722b */ /* 0x000fd0000000000a */
[----:B------:R-:W-:-:S08]  /*ad30*/  DFMA R10, -R8, R12, 1 ;  /* 0x3ff00000080a742b */ /* 0x000fd0000000010c */
[----:B------:R-:W-:-:S08]  /*ad40*/  DFMA R10, R12, R10, R12 ;  /* 0x0000000a0c0a722b */ /* 0x000fd0000000000c */
[----:B------:R-:W-:-:S08]  /*ad50*/  DMUL R10, R10, 2.2250738585072013831e-308 ;  /* 0x001000000a0a7828 */ /* 0x000fd00000000000 */
[----:B------:R-:W-:-:S08]  /*ad60*/  DFMA R12, -R14, R10, 1 ;  /* 0x3ff000000e0c742b */ /* 0x000fd0000000010a */
[----:B------:R-:W-:-:S08]  /*ad70*/  DFMA R12, R12, R12, R12 ;  /* 0x0000000c0c0c722b */ /* 0x000fd0000000000c */
[----:B------:R-:W-:Y:S01]  /*ad80*/  DFMA R8, R10, R12, R10 ;  /* 0x0000000c0a08722b */ /* 0x000fe2000000000a */
[----:B------:R-:W-:Y:S10]  /*ad90*/  BRA `(.L_x_91) ;  /* 0x0000000000307947 */ /* 0x000ff40003800000 */
.L_x_92:
[----:B------:R-:W-:Y:S01]  /*ada0*/  DMUL R10, R14, 8.11296384146066816958e+31 ;  /* 0x469000000e0a7828 */ /* 0x000fe20000000000 */
[----:B------:R-:W-:-:S05]  /*adb0*/  IMAD.MOV.U32 R8, RZ, RZ, R7 ;  /* 0x000000ffff087224 */ /* 0x000fca00078e0007 */
[----:B------:R-:W0:Y:S02]  /*adc0*/  MUFU.RCP64H R9, R11 ;  /* 0x0000000b00097308 */ /* 0x000e240000001800 */
[----:B0-----:R-:W-:-:S08]  /*add0*/  DFMA R12, -R10, R8, 1 ;  /* 0x3ff000000a0c742b */ /* 0x001fd00000000108 */
[----:B------:R-:W-:-:S08]  /*ade0*/  DFMA R12, R12, R12, R12 ;  /* 0x0000000c0c0c722b */ /* 0x000fd0000000000c */
[----:B------:R-:W-:-:S08]  /*adf0*/  DFMA R12, R8, R12, R8 ;  /* 0x0000000c080c722b */ /* 0x000fd00000000008 */
[----:B------:R-:W-:-:S08]  /*ae00*/  DFMA R8, -R10, R12, 1 ;  /* 0x3ff000000a08742b */ /* 0x000fd0000000010c */
[----:B------:R-:W-:-:S08]  /*ae10*/  DFMA R8, R12, R8, R12 ;  /* 0x000000080c08722b */ /* 0x000fd0000000000c */
[----:B------:R-:W-:Y:S01]  /*ae20*/  DMUL R8, R8, 8.11296384146066816958e+31 ;  /* 0x4690000008087828 */ /* 0x000fe20000000000 */
[----:B------:R-:W-:Y:S10]  /*ae30*/  BRA `(.L_x_91) ;  /* 0x0000000000087947 */ /* 0x000ff40003800000 */
.L_x_90:
[----:B------:R-:W-:Y:S02]  /*ae40*/  LOP3.LUT R9, R15, 0x80000, RZ, 0xfc, !PT ;  /* 0x000800000f097812 */ /* 0x000fe400078efcff */
[----:B------:R-:W-:-:S07]  /*ae50*/  MOV R8, R14 ;  /* 0x0000000e00087202 */ /* 0x000fce0000000f00 */
.L_x_91:
[----:B------:R-:W-:Y:S05]  /*ae60*/  BSYNC.RECONVERGENT B1 ;  /* 0x0000000000017941 */ /* 0x000fea0003800200 */
.L_x_89:
[----:B------:R-:W-:Y:S02]  /*ae70*/  IMAD.MOV.U32 R10, RZ, RZ, R8 ;  /* 0x000000ffff0a7224 */ /* 0x000fe400078e0008 */
[----:B------:R-:W-:Y:S01]  /*ae80*/  IMAD.MOV.U32 R11, RZ, RZ, R9 ;  /* 0x000000ffff0b7224 */ /* 0x000fe200078e0009 */
[----:B------:R-:W-:Y:S01]  /*ae90*/  MOV R9, 0x0 ;  /* 0x0000000000097802 */ /* 0x000fe20000000f00 */
[----:B------:R-:W-:-:S04]  /*aea0*/  IMAD.MOV.U32 R8, RZ, RZ, R0 ;  /* 0x000000ffff087224 */ /* 0x000fc800078e0000 */
[----:B------:R-:W-:Y:S05]  /*aeb0*/  RET.REL.NODEC R8 `(_ZN10SimpleTT0614actualCalcCudaEdiPKdS1_PdS2_) ;  /* 0xffffff5008507950 */ /* 0x000fea0003c3ffff */
        .weak           $__internal_1_$__cuda_sm20_div_rn_f64_full
        .type           $__internal_1_$__cuda_sm20_div_rn_f64_full,@function
        .size           $__internal_1_$__cuda_sm20_div_rn_f64_full,(.L_x_100 - $__internal_1_$__cuda_sm20_div_rn_f64_full)
$__internal_1_$__cuda_sm20_div_rn_f64_full:
[C---:B------:R-:W-:Y:S01]  /*aec0*/  FSETP.GEU.AND P0, PT, |R11|.reuse, 1.469367938527859385e-39, PT ;  /* 0x001000000b00780b */ /* 0x040fe20003f0e200 */
[----:B------:R-:W-:Y:S01]  /*aed0*/  IMAD.MOV.U32 R98, RZ, RZ, 0x1 ;  /* 0x00000001ff627424 */ /* 0x000fe200078e00ff */
[----:B------:R-:W-:Y:S01]  /*aee0*/  LOP3.LUT R12, R11, 0x800fffff, RZ, 0xc0, !PT ;  /* 0x800fffff0b0c7812 */ /* 0x000fe200078ec0ff */
[----:B------:R-:W-:Y:S01]  /*aef0*/  IMAD.MOV.U32 R90, RZ, RZ, 0x1ca00000 ;  /* 0x1ca00000ff5a7424 */ /* 0x000fe200078e00ff */
[C---:B------:R-:W-:Y:S01]  /*af00*/  FSETP.GEU.AND P2, PT, |R9|.reuse, 1.469367938527859385e-39, PT ;  /* 0x001000000900780b */ /* 0x040fe20003f4e200 */
[----:B------:R-:W-:Y:S01]  /*af10*/  BSSY.RECONVERGENT B0, `(.L_x_93) ;  /* 0x0000057000007945 */ /* 0x000fe20003800200 */
[----:B------:R-:W-:Y:S01]  /*af20*/  LOP3.LUT R13, R12, 0x3ff00000, RZ, 0xfc, !PT ;  /* 0x3ff000000c0d7812 */ /* 0x000fe200078efcff */
[----:B------:R-:W-:Y:S01]  /*af30*/  IMAD.MOV.U32 R12, RZ, RZ, R10 ;  /* 0x000000ffff0c7224 */ /* 0x000fe200078e000a */
[----:B------:R-:W-:Y:S02]  /*af40*/  LOP3.LUT R7, R9, 0x7ff00000, RZ, 0xc0, !PT ;  /* 0x7ff0000009077812 */ /* 0x000fe400078ec0ff */
[----:B------:R-:W-:-:S03]  /*af50*/  LOP3.LUT R92, R11, 0x7ff00000, RZ, 0xc0, !PT ;  /* 0x7ff000000b5c7812 */ /* 0x000fc600078ec0ff */
[----:B------:R-:W-:Y:S01]  /*af60*/  @!P0 DMUL R12, R10, 8.98846567431157953865e+307 ;  /* 0x7fe000000a0c8828 */ /* 0x000fe20000000000 */
[----:B------:R-:W-:-:S03]  /*af70*/  ISETP.GE.U32.AND P1, PT, R7, R92, PT ;  /* 0x0000005c0700720c */ /* 0x000fc60003f26070 */
[----:B------:R-:W-:Y:S01]  /*af80*/  @!P2 LOP3.LUT R88, R11, 0x7ff00000, RZ, 0xc0, !PT ;  /* 0x7ff000000b58a812 */ /* 0x000fe200078ec0ff */
[----:B------:R-:W-:Y:S01]  /*af90*/  @!P2 IMAD.MOV.U32 R100, RZ, RZ, RZ ;  /* 0x000000ffff64a224 */ /* 0x000fe200078e00ff */
[----:B------:R-:W0:Y:S01]  /*afa0*/  MUFU.RCP64H R99, R13 ;  /* 0x0000000d00637308 */ /* 0x000e220000001800 */
[C---:B------:R-:W-:Y:S02]  /*afb0*/  SEL R89, R90.reuse, 0x63400000, !P1 ;  /* 0x634000005a597807 */ /* 0x040fe40004800000 */
[----:B------:R-:W-:Y:S02]  /*afc0*/  @!P2 ISETP.GE.U32.AND P3, PT, R7, R88, PT ;  /* 0x000000580700a20c */ /* 0x000fe40003f66070 */
[----:B------:R-:W-:Y:S02]  /*afd0*/  LOP3.LUT R89, R89, 0x800fffff, R9, 0xf8, !PT ;  /* 0x800fffff59597812 */ /* 0x000fe400078ef809 */
[----:B------:R-:W-:Y:S02]  /*afe0*/  @!P2 SEL R91, R90, 0x63400000, !P3 ;  /* 0x634000005a5ba807 */ /* 0x000fe40005800000 */
[----:B------:R-:W-:-:S02]  /*aff0*/  @!P0 LOP3.LUT R92, R13, 0x7ff00000, RZ, 0xc0, !PT ;  /* 0x7ff000000d5c8812 */ /* 0x000fc400078ec0ff */
[----:B------:R-:W-:Y:S01]  /*b000*/  @!P2 LOP3.LUT R88, R91, 0x80000000, R9, 0xf8, !PT ;  /* 0x800000005b58a812 */ /* 0x000fe200078ef809 */
[----:B------:R-:W-:-:S03]  /*b010*/  IMAD.MOV.U32 R91, RZ, RZ, R7 ;  /* 0x000000ffff5b7224 */ /* 0x000fc600078e0007 */
[----:B------:R-:W-:Y:S01]  /*b020*/  @!P2 LOP3.LUT R101, R88, 0x100000, RZ, 0xfc, !PT ;  /* 0x001000005865a812 */ /* 0x000fe200078efcff */
[----:B0-----:R-:W-:Y:S01]  /*b030*/  DFMA R96, R98, -R12, 1 ;  /* 0x3ff000006260742b */ /* 0x001fe2000000080c */
[----:B------:R-:W-:-:S06]  /*b040*/  MOV R88, R8 ;  /* 0x0000000800587202 */ /* 0x000fcc0000000f00 */
[----:B------:R-:W-:Y:S02]  /*b050*/  @!P2 DFMA R88, R88, 2, -R100 ;  /* 0x400000005858a82b */ /* 0x000fe40000000864 */
[----:B------:R-:W-:-:S08]  /*b060*/  DFMA R96, R96, R96, R96 ;  /* 0x000000606060722b */ /* 0x000fd00000000060 */
[----:B------:R-:W-:Y:S01]  /*b070*/  DFMA R98, R98, R96, R98 ;  /* 0x000000606262722b */ /* 0x000fe20000000062 */
[----:B------:R-:W-:-:S05]  /*b080*/  @!P2 LOP3.LUT R91, R89, 0x7ff00000, RZ, 0xc0, !PT ;  /* 0x7ff00000595ba812 */ /* 0x000fca00078ec0ff */
[----:B------:R-:W-:Y:S02]  /*b090*/  VIADD R93, R91, 0xffffffff ;  /* 0xffffffff5b5d7836 */ /* 0x000fe40000000000 */
[----:B------:R-:W-:-:S03]  /*b0a0*/  DFMA R96, R98, -R12, 1 ;  /* 0x3ff000006260742b */ /* 0x000fc6000000080c */
[----:B------:R-:W-:Y:S02]  /*b0b0*/  ISETP.GT.U32.AND P0, PT, R93, 0x7feffffe, PT ;  /* 0x7feffffe5d00780c */ /* 0x000fe40003f04070 */
[----:B------:R-:W-:-:S03]  /*b0c0*/  IADD3 R93, PT, PT, R92, -0x1, RZ ;  /* 0xffffffff5c5d7810 */ /* 0x000fc60007ffe0ff */
[----:B------:R-:W-:Y:S01]  /*b0d0*/  DFMA R98, R98, R96, R98 ;  /* 0x000000606262722b */ /* 0x000fe20000000062 */
[----:B------:R-:W-:-:S07]  /*b0e0*/  ISETP.GT.U32.OR P0, PT, R93, 0x7feffffe, P0 ;  /* 0x7feffffe5d00780c */ /* 0x000fce0000704470 */
[----:B------:R-:W-:-:S08]  /*b0f0*/  DMUL R96, R98, R88 ;  /* 0x0000005862607228 */ /* 0x000fd00000000000 */
[----:B------:R-:W-:-:S08]  /*b100*/  DFMA R100, R96, -R12, R88 ;  /* 0x8000000c6064722b */ /* 0x000fd00000000058 */
[----:B------:R-:W-:Y:S01]  /*b110*/  DFMA R96, R98, R100, R96 ;  /* 0x000000646260722b */ /* 0x000fe20000000060 */
[----:B------:R-:W-:Y:S10]  /*b120*/  @P0 BRA `(.L_x_94) ;  /* 0x0000000000740947 */ /* 0x000ff40003800000 */
[----:B------:R-:W-:-:S04]  /*b130*/  LOP3.LUT R8, R11, 0x7ff00000, RZ, 0xc0, !PT ;  /* 0x7ff000000b087812 */ /* 0x000fc800078ec0ff */
[CC--:B------:R-:W-:Y:S02]  /*b140*/  VIADDMNMX R9, R7.reuse, -R8.reuse, 0xb9600000, !PT ;  /* 0xb960000007097446 */ /* 0x0c0fe40007800908 */
[----:B------:R-:W-:Y:S02]  /*b150*/  ISETP.GE.U32.AND P0, PT, R7, R8, PT ;  /* 0x000000080700720c */ /* 0x000fe40003f06070 */
[----:B------:R-:W-:Y:S02]  /*b160*/  VIMNMX R9, PT, PT, R9, 0x46a00000, PT ;  /* 0x46a0000009097848 */ /* 0x000fe40003fe0100 */
[----:B------:R-:W-:-:S05]  /*b170*/  SEL R90, R90, 0x63400000, !P0 ;  /* 0x634000005a5a7807 */ /* 0x000fca0004000000 */
[----:B------:R-:W-:Y:S02]  /*b180*/  IMAD.IADD R9, R9, 0x1, -R90 ;  /* 0x0000000109097824 */ /* 0x000fe400078e0a5a */
[----:B------:R-:W-:Y:S02]  /*b190*/  IMAD.MOV.U32 R90, RZ, RZ, RZ ;  /* 0x000000ffff5a7224 */ /* 0x000fe400078e00ff */
[----:B------:R-:W-:-:S06]  /*b1a0*/  VIADD R91, R9, 0x7fe00000 ;  /* 0x7fe00000095b7836 */ /* 0x000fcc0000000000 */
[----:B------:R-:W-:-:S10]  /*b1b0*/  DMUL R98, R96, R90 ;  /* 0x0000005a60627228 */ /* 0x000fd40000000000 */
[----:B------:R-:W-:-:S13]  /*b1c0*/  FSETP.GTU.AND P0, PT, |R99|, 1.469367938527859385e-39, PT ;  /* 0x001000006300780b */ /* 0x000fda0003f0c200 */
[----:B------:R-:W-:Y:S05]  /*b1d0*/  @P0 BRA `(.L_x_95) ;  /* 0x0000000000a80947 */ /* 0x000fea0003800000 */
[----:B------:R-:W-:Y:S01]  /*b1e0*/  DFMA R12, R96, -R12, R88 ;  /* 0x8000000c600c722b */ /* 0x000fe20000000058 */
[----:B------:R-:W-:-:S09]  /*b1f0*/  MOV R90, RZ ;  /* 0x000000ff005a7202 */ /* 0x000fd20000000f00 */
[C---:B------:R-:W-:Y:S02]  /*b200*/  FSETP.NEU.AND P0, PT, R13.reuse, RZ, PT ;  /* 0x000000ff0d00720b */ /* 0x040fe40003f0d000 */
[----:B------:R-:W-:-:S04]  /*b210*/  LOP3.LUT R10, R13, 0x80000000, R11, 0x48, !PT ;  /* 0x800000000d0a7812 */ /* 0x000fc800078e480b */
[----:B------:R-:W-:-:S07]  /*b220*/  LOP3.LUT R91, R10, R91, RZ, 0xfc, !PT ;  /* 0x0000005b0a5b7212 */ /* 0x000fce00078efcff */
[----:B------:R-:W-:Y:S05]  /*b230*/  @!P0 BRA `(.L_x_95) ;  /* 0x0000000000908947 */ /* 0x000fea0003800000 */
[----:B------:R-:W-:Y:S01]  /*b240*/  IMAD.MOV R13, RZ, RZ, -R9 ;  /* 0x000000ffff0d7224 */ /* 0x000fe200078e0a09 */
[----:B------:R-:W-:Y:S01]  /*b250*/  IADD3 R9, PT, PT, -R9, -0x43300000, RZ ;  /* 0xbcd0000009097810 */ /* 0x000fe20007ffe1ff */
[----:B------:R-:W-:-:S06]  /*b260*/  IMAD.MOV.U32 R12, RZ, RZ, RZ ;  /* 0x000000ffff0c7224 */ /* 0x000fcc00078e00ff */
[----:B------:R-:W-:Y:S02]  /*b270*/  DFMA R12, R98, -R12, R96 ;  /* 0x8000000c620c722b */ /* 0x000fe40000000060 */
[----:B------:R-:W-:-:S08]  /*b280*/  DMUL.RP R96, R96, R90 ;  /* 0x0000005a60607228 */ /* 0x000fd00000008000 */
[----:B------:R-:W-:Y:S02]  /*b290*/  FSETP.NEU.AND P0, PT, |R13|, R9, PT ;  /* 0x000000090d00720b */ /* 0x000fe40003f0d200 */
[----:B------:R-:W-:Y:S02]  /*b2a0*/  LOP3.LUT R10, R97, R10, RZ, 0x3c, !PT ;  /* 0x0000000a610a7212 */ /* 0x000fe400078e3cff */
[----:B------:R-:W-:Y:S02]  /*b2b0*/  FSEL R8, R96, R98, !P0 ;  /* 0x0000006260087208 */ /* 0x000fe40004000000 */
[----:B------:R-:W-:-:S03]  /*b2c0*/  FSEL R9, R10, R99, !P0 ;  /* 0x000000630a097208 */ /* 0x000fc60004000000 */
[----:B------:R-:W-:Y:S01]  /*b2d0*/  IMAD.MOV.U32 R98, RZ, RZ, R8 ;  /* 0x000000ffff627224 */ /* 0x000fe200078e0008 */
[----:B------:R-:W-:Y:S01]  /*b2e0*/  MOV R99, R9 ;  /* 0x0000000900637202 */ /* 0x000fe20000000f00 */
[----:B------:R-:W-:Y:S06]  /*b2f0*/  BRA `(.L_x_95) ;  /* 0x0000000000607947 */ /* 0x000fec0003800000 */
.L_x_94:
[----:B------:R-:W-:-:S14]  /*b300*/  DSETP.NAN.AND P0, PT, R8, R8, PT ;  /* 0x000000080800722a */ /* 0x000fdc0003f08000 */
[----:B------:R-:W-:Y:S05]  /*b310*/  @P0 BRA `(.L_x_96) ;  /* 0x00000000004c0947 */ /* 0x000fea0003800000 */
[----:B------:R-:W-:-:S14]  /*b320*/  DSETP.NAN.AND P0, PT, R10, R10, PT ;  /* 0x0000000a0a00722a */ /* 0x000fdc0003f08000 */
[----:B------:R-:W-:Y:S05]  /*b330*/  @P0 BRA `(.L_x_97) ;  /* 0x0000000000340947 */ /* 0x000fea0003800000 */
[----:B------:R-:W-:Y:S01]  /*b340*/  ISETP.NE.AND P0, PT, R91, R92, PT ;  /* 0x0000005c5b00720c */ /* 0x000fe20003f05270 */
[----:B------:R-:W-:Y:S02]  /*b350*/  IMAD.MOV.U32 R98, RZ, RZ, 0x0 ;  /* 0x00000000ff627424 */ /* 0x000fe400078e00ff */
[----:B------:R-:W-:-:S10]  /*b360*/  IMAD.MOV.U32 R99, RZ, RZ, -0x80000 ;  /* 0xfff80000ff637424 */ /* 0x000fd400078e00ff */
[----:B------:R-:W-:Y:S05]  /*b370*/  @!P0 BRA `(.L_x_95) ;  /* 0x0000000000408947 */ /* 0x000fea0003800000 */
[----:B------:R-:W-:Y:S02]  /*b380*/  ISETP.NE.AND P0, PT, R91, 0x7ff00000, PT ;  /* 0x7ff000005b00780c */ /* 0x000fe40003f05270 */
[----:B------:R-:W-:Y:S02]  /*b390*/  LOP3.LUT R9, R9, 0x80000000, R11, 0x48, !PT ;  /* 0x8000000009097812 */ /* 0x000fe400078e480b */
[----:B------:R-:W-:-:S13]  /*b3a0*/  ISETP.EQ.OR P0, PT, R92, RZ, !P0 ;  /* 0x000000ff5c00720c */ /* 0x000fda0004702670 */
[----:B------:R-:W-:Y:S01]  /*b3b0*/  @P0 LOP3.LUT R7, R9, 0x7ff00000, RZ, 0xfc, !PT ;  /* 0x7ff0000009070812 */ /* 0x000fe200078efcff */
[----:B------:R-:W-:Y:S01]  /*b3c0*/  @!P0 IMAD.MOV.U32 R98, RZ, RZ, RZ ;  /* 0x000000ffff628224 */ /* 0x000fe200078e00ff */
[----:B------:R-:W-:Y:S01]  /*b3d0*/  @!P0 MOV R99, R9 ;  /* 0x0000000900638202 */ /* 0x000fe20000000f00 */
[----:B------:R-:W-:Y:S02]  /*b3e0*/  @P0 IMAD.MOV.U32 R98, RZ, RZ, RZ ;  /* 0x000000ffff620224 */ /* 0x000fe400078e00ff */
[----:B------:R-:W-:Y:S01]  /*b3f0*/  @P0 IMAD.MOV.U32 R99, RZ, RZ, R7 ;  /* 0x000000ffff630224 */ /* 0x000fe200078e0007 */
[----:B------:R-:W-:Y:S06]  /*b400*/  BRA `(.L_x_95) ;  /* 0x00000000001c7947 */ /* 0x000fec0003800000 */
.L_x_97:
[----:B------:R-:W-:Y:S01]  /*b410*/  LOP3.LUT R7, R11, 0x80000, RZ, 0xfc, !PT ;  /* 0x000800000b077812 */ /* 0x000fe200078efcff */
[----:B------:R-:W-:-:S03]  /*b420*/  IMAD.MOV.U32 R98, RZ, RZ, R10 ;  /* 0x000000ffff627224 */ /* 0x000fc600078e000a */
[----:B------:R-:W-:Y:S01]  /*b430*/  MOV R99, R7 ;  /* 0x0000000700637202 */ /* 0x000fe20000000f00 */
[----:B------:R-:W-:Y:S06]  /*b440*/  BRA `(.L_x_95) ;  /* 0x00000000000c7947 */ /* 0x000fec0003800000 */
.L_x_96:
[----:B------:R-:W-:Y:S01]  /*b450*/  LOP3.LUT R7, R9, 0x80000, RZ, 0xfc, !PT ;  /* 0x0008000009077812 */ /* 0x000fe200078efcff */
[----:B------:R-:W-:-:S04]  /*b460*/  IMAD.MOV.U32 R98, RZ, RZ, R8 ;  /* 0x000000ffff627224 */ /* 0x000fc800078e0008 */
[----:B------:R-:W-:-:S07]  /*b470*/  IMAD.MOV.U32 R99, RZ, RZ, R7 ;  /* 0x000000ffff637224 */ /* 0x000fce00078e0007 */
.L_x_95:
[----:B------:R-:W-:Y:S05]  /*b480*/  BSYNC.RECONVERGENT B0 ;  /* 0x0000000000007941 */ /* 0x000fea0003800200 */
.L_x_93:
[----:B------:R-:W-:Y:S01]  /*b490*/  IMAD.MOV.U32 R10, RZ, RZ, R0 ;  /* 0x000000ffff0a7224 */ /* 0x000fe200078e0000 */
[----:B------:R-:W-:Y:S01]  /*b4a0*/  MOV R7, R99 ;  /* 0x0000006300077202 */ /* 0x000fe20000000f00 */
[----:B------:R-:W-:Y:S02]  /*b4b0*/  IMAD.MOV.U32 R11, RZ, RZ, 0x0 ;  /* 0x00000000ff0b7424 */ /* 0x000fe400078e00ff */
[----:B------:R-:W-:Y:S02]  /*b4c0*/  IMAD.MOV.U32 R8, RZ, RZ, R98 ;  /* 0x000000ffff087224 */ /* 0x000fe400078e0062 */
[----:B------:R-:W-:Y:S05]  /*b4d0*/  RET.REL.NODEC R10 `(_ZN10SimpleTT0614actualCalcCudaEdiPKdS1_PdS2_) ;  /* 0xffffff480ac87950 */ /* 0x000fea0003c3ffff */
.L_x_98:
[----:B------:R-:W-:-:S00]  /*b4e0*/  BRA `(.L_x_98) ;  /* 0xfffffffc00fc7947 */ /* 0x000fc0000383ffff */
[----:B------:R-:W-:-:S00]  /*b4f0*/  NOP ;  /* 0x0000000000007918 */ /* 0x000fc00000000000 */
        /* <DEDUP_REMOVED lines=8> */
.L_x_100:


//--------------------- .nv.shared.reserved.0     --------------------------
	.section	.nv.shared.reserved.0,"aw",@nobits
	.weak		__nv_reservedSMEM_offset_0_alias
	.size		__nv_reservedSMEM_offset_0_alias, 0, 64
	.other		__nv_reservedSMEM_offset_0_alias,@"STO_CUDA_RESERVED_SHARED STV_DEFAULT"
__nv_reservedSMEM_offset_0_alias:
	.zero		0
	.zero		64


//--------------------- .nv.constant0._ZN10SimpleTT0614actualCalcCudaEdiPKdS1_PdS2_ --------------------------
	.section	.nv.constant0._ZN10SimpleTT0614actualCalcCudaEdiPKdS1_PdS2_,"a",@progbits
	.sectionflags	@""
	.align	4
.nv.constant0._ZN10SimpleTT0614actualCalcCudaEdiPKdS1_PdS2_:
	.zero		944


//--------------------- SYMBOLS --------------------------

	.type		.nv.reservedSmem.offset0,@object
	.size		.nv.reservedSmem.offset0,0x4
